//
// Generated by NVIDIA NVVM Compiler
//
// Compiler Build ID: CL-36424714
// Cuda compilation tools, release 13.0, V13.0.88
// Based on NVVM 20.0.0
//

.version 9.0
.target sm_100
.address_size 64

	// .globl	_Z17matmul_row_kernelPfS_S_i

.visible .entry _Z17matmul_row_kernelPfS_S_i(
	.param .u64 .ptr .align 1 _Z17matmul_row_kernelPfS_S_i_param_0,
	.param .u64 .ptr .align 1 _Z17matmul_row_kernelPfS_S_i_param_1,
	.param .u64 .ptr .align 1 _Z17matmul_row_kernelPfS_S_i_param_2,
	.param .u32 _Z17matmul_row_kernelPfS_S_i_param_3
)
{
	.reg .pred 	%p<19>;
	.reg .b32 	%r<64>;
	.reg .b32 	%f<61>;
	.reg .b64 	%rd<48>;

	ld.param.u64 	%rd9, [_Z17matmul_row_kernelPfS_S_i_param_0];
	ld.param.u64 	%rd10, [_Z17matmul_row_kernelPfS_S_i_param_1];
	ld.param.u64 	%rd11, [_Z17matmul_row_kernelPfS_S_i_param_2];
	ld.param.u32 	%r30, [_Z17matmul_row_kernelPfS_S_i_param_3];
	cvta.to.global.u64 	%rd1, %rd11;
	cvta.to.global.u64 	%rd2, %rd10;
	mov.u32 	%r31, %tid.x;
	mov.u32 	%r32, %ctaid.x;
	mov.u32 	%r33, %ntid.x;
	mad.lo.s32 	%r1, %r32, %r33, %r31;
	setp.ge.s32 	%p1, %r1, %r30;
	@%p1 bra 	$L__BB0_26;
	mul.lo.s32 	%r2, %r30, %r1;
	setp.lt.s32 	%p2, %r30, 1;
	@%p2 bra 	$L__BB0_26;
	and.b32  	%r3, %r30, 7;
	setp.lt.u32 	%p3, %r30, 8;
	mov.b32 	%r54, 0;
	@%p3 bra 	$L__BB0_5;
	and.b32  	%r54, %r30, 2147483640;
	mov.b32 	%r57, 0;
$L__BB0_4:
	.pragma "nounroll";
	add.s32 	%r36, %r57, %r2;
	mul.wide.s32 	%rd12, %r36, 4;
	add.s64 	%rd13, %rd1, %rd12;
	mov.b32 	%r37, 0;
	st.global.u32 	[%rd13], %r37;
	st.global.u32 	[%rd13+4], %r37;
	st.global.u32 	[%rd13+8], %r37;
	st.global.u32 	[%rd13+12], %r37;
	st.global.u32 	[%rd13+16], %r37;
	st.global.u32 	[%rd13+20], %r37;
	st.global.u32 	[%rd13+24], %r37;
	st.global.u32 	[%rd13+28], %r37;
	add.s32 	%r57, %r57, 8;
	setp.eq.s32 	%p4, %r57, %r54;
	@%p4 bra 	$L__BB0_5;
	bra.uni 	$L__BB0_4;
$L__BB0_5:
	setp.eq.s32 	%p5, %r3, 0;
	@%p5 bra 	$L__BB0_13;
	and.b32  	%r6, %r30, 3;
	setp.lt.u32 	%p6, %r3, 4;
	@%p6 bra 	$L__BB0_8;
	add.s32 	%r38, %r54, %r2;
	mul.wide.s32 	%rd14, %r38, 4;
	add.s64 	%rd15, %rd1, %rd14;
	mov.b32 	%r39, 0;
	st.global.u32 	[%rd15], %r39;
	st.global.u32 	[%rd15+4], %r39;
	st.global.u32 	[%rd15+8], %r39;
	st.global.u32 	[%rd15+12], %r39;
	add.s32 	%r54, %r54, 4;
$L__BB0_8:
	setp.eq.s32 	%p7, %r6, 0;
	@%p7 bra 	$L__BB0_13;
	setp.eq.s32 	%p8, %r6, 1;
	@%p8 bra 	$L__BB0_11;
	add.s32 	%r40, %r54, %r2;
	mul.wide.s32 	%rd16, %r40, 4;
	add.s64 	%rd17, %rd1, %rd16;
	mov.b32 	%r41, 0;
	st.global.u32 	[%rd17], %r41;
	st.global.u32 	[%rd17+4], %r41;
	add.s32 	%r54, %r54, 2;
$L__BB0_11:
	and.b32  	%r42, %r30, 1;
	setp.eq.b32 	%p9, %r42, 1;
	not.pred 	%p10, %p9;
	@%p10 bra 	$L__BB0_13;
	add.s32 	%r43, %r54, %r2;
	mul.wide.s32 	%rd18, %r43, 4;
	add.s64 	%rd19, %rd1, %rd18;
	mov.b32 	%r44, 0;
	st.global.u32 	[%rd19], %r44;
$L__BB0_13:
	add.s32 	%r11, %r3, -1;
	and.b32  	%r12, %r30, 3;
	and.b32  	%r13, %r30, 2147483640;
	and.b32  	%r14, %r30, 1;
	neg.s32 	%r15, %r13;
	add.s64 	%rd3, %rd1, 16;
	cvta.to.global.u64 	%rd4, %rd9;
	mov.b32 	%r58, 0;
$L__BB0_14:
	setp.lt.u32 	%p11, %r30, 8;
	add.s32 	%r47, %r58, %r2;
	mul.wide.s32 	%rd20, %r47, 4;
	add.s64 	%rd5, %rd4, %rd20;
	mul.lo.s32 	%r19, %r58, %r30;
	mov.b32 	%r62, 0;
	@%p11 bra 	$L__BB0_17;
	mul.wide.u32 	%rd21, %r19, 4;
	add.s64 	%rd22, %rd2, %rd21;
	add.s64 	%rd47, %rd22, 16;
	mov.u32 	%r59, %r2;
	mov.u32 	%r60, %r15;
$L__BB0_16:
	.pragma "nounroll";
	mul.wide.s32 	%rd23, %r59, 4;
	add.s64 	%rd24, %rd3, %rd23;
	ld.global.f32 	%f1, [%rd5];
	ld.global.f32 	%f2, [%rd47+-16];
	ld.global.f32 	%f3, [%rd24+-16];
	fma.rn.f32 	%f4, %f1, %f2, %f3;
	st.global.f32 	[%rd24+-16], %f4;
	ld.global.f32 	%f5, [%rd5];
	ld.global.f32 	%f6, [%rd47+-12];
	ld.global.f32 	%f7, [%rd24+-12];
	fma.rn.f32 	%f8, %f5, %f6, %f7;
	st.global.f32 	[%rd24+-12], %f8;
	ld.global.f32 	%f9, [%rd5];
	ld.global.f32 	%f10, [%rd47+-8];
	ld.global.f32 	%f11, [%rd24+-8];
	fma.rn.f32 	%f12, %f9, %f10, %f11;
	st.global.f32 	[%rd24+-8], %f12;
	ld.global.f32 	%f13, [%rd5];
	ld.global.f32 	%f14, [%rd47+-4];
	ld.global.f32 	%f15, [%rd24+-4];
	fma.rn.f32 	%f16, %f13, %f14, %f15;
	st.global.f32 	[%rd24+-4], %f16;
	ld.global.f32 	%f17, [%rd5];
	ld.global.f32 	%f18, [%rd47];
	ld.global.f32 	%f19, [%rd24];
	fma.rn.f32 	%f20, %f17, %f18, %f19;
	st.global.f32 	[%rd24], %f20;
	ld.global.f32 	%f21, [%rd5];
	ld.global.f32 	%f22, [%rd47+4];
	ld.global.f32 	%f23, [%rd24+4];
	fma.rn.f32 	%f24, %f21, %f22, %f23;
	st.global.f32 	[%rd24+4], %f24;
	ld.global.f32 	%f25, [%rd5];
	ld.global.f32 	%f26, [%rd47+8];
	ld.global.f32 	%f27, [%rd24+8];
	fma.rn.f32 	%f28, %f25, %f26, %f27;
	st.global.f32 	[%rd24+8], %f28;
	ld.global.f32 	%f29, [%rd5];
	ld.global.f32 	%f30, [%rd47+12];
	ld.global.f32 	%f31, [%rd24+12];
	fma.rn.f32 	%f32, %f29, %f30, %f31;
	st.global.f32 	[%rd24+12], %f32;
	add.s32 	%r60, %r60, 8;
	add.s64 	%rd47, %rd47, 32;
	add.s32 	%r59, %r59, 8;
	setp.ne.s32 	%p12, %r60, 0;
	mov.u32 	%r62, %r13;
	@%p12 bra 	$L__BB0_16;
$L__BB0_17:
	setp.eq.s32 	%p13, %r3, 0;
	@%p13 bra 	$L__BB0_25;
	setp.lt.u32 	%p14, %r11, 3;
	@%p14 bra 	$L__BB0_20;
	ld.global.f32 	%f33, [%rd5];
	add.s32 	%r48, %r62, %r19;
	mul.wide.u32 	%rd25, %r48, 4;
	add.s64 	%rd26, %rd2, %rd25;
	ld.global.f32 	%f34, [%rd26];
	add.s32 	%r49, %r62, %r2;
	mul.wide.s32 	%rd27, %r49, 4;
	add.s64 	%rd28, %rd1, %rd27;
	ld.global.f32 	%f35, [%rd28];
	fma.rn.f32 	%f36, %f33, %f34, %f35;
	st.global.f32 	[%rd28], %f36;
	ld.global.f32 	%f37, [%rd5];
	cvt.u64.u32 	%rd29, %r19;
	cvt.u64.u32 	%rd30, %r62;
	add.s64 	%rd31, %rd30, %rd29;
	shl.b64 	%rd32, %rd31, 2;
	add.s64 	%rd33, %rd2, %rd32;
	ld.global.f32 	%f38, [%rd33+4];
	ld.global.f32 	%f39, [%rd28+4];
	fma.rn.f32 	%f40, %f37, %f38, %f39;
	st.global.f32 	[%rd28+4], %f40;
	ld.global.f32 	%f41, [%rd5];
	ld.global.f32 	%f42, [%rd33+8];
	ld.global.f32 	%f43, [%rd28+8];
	fma.rn.f32 	%f44, %f41, %f42, %f43;
	st.global.f32 	[%rd28+8], %f44;
	ld.global.f32 	%f45, [%rd5];
	ld.global.f32 	%f46, [%rd33+12];
	ld.global.f32 	%f47, [%rd28+12];
	fma.rn.f32 	%f48, %f45, %f46, %f47;
	st.global.f32 	[%rd28+12], %f48;
	add.s32 	%r62, %r62, 4;
$L__BB0_20:
	setp.eq.s32 	%p15, %r12, 0;
	@%p15 bra 	$L__BB0_25;
	setp.eq.s32 	%p16, %r12, 1;
	@%p16 bra 	$L__BB0_23;
	ld.global.f32 	%f49, [%rd5];
	add.s32 	%r50, %r62, %r19;
	mul.wide.u32 	%rd34, %r50, 4;
	add.s64 	%rd35, %rd2, %rd34;
	ld.global.f32 	%f50, [%rd35];
	add.s32 	%r51, %r62, %r2;
	mul.wide.s32 	%rd36, %r51, 4;
	add.s64 	%rd37, %rd1, %rd36;
	ld.global.f32 	%f51, [%rd37];
	fma.rn.f32 	%f52, %f49, %f50, %f51;
	st.global.f32 	[%rd37], %f52;
	ld.global.f32 	%f53, [%rd5];
	cvt.u64.u32 	%rd38, %r19;
	cvt.u64.u32 	%rd39, %r62;
	add.s64 	%rd40, %rd39, %rd38;
	shl.b64 	%rd41, %rd40, 2;
	add.s64 	%rd42, %rd2, %rd41;
	ld.global.f32 	%f54, [%rd42+4];
	ld.global.f32 	%f55, [%rd37+4];
	fma.rn.f32 	%f56, %f53, %f54, %f55;
	st.global.f32 	[%rd37+4], %f56;
	add.s32 	%r62, %r62, 2;
$L__BB0_23:
	setp.eq.s32 	%p17, %r14, 0;
	@%p17 bra 	$L__BB0_25;
	ld.global.f32 	%f57, [%rd5];
	add.s32 	%r52, %r62, %r19;
	mul.wide.u32 	%rd43, %r52, 4;
	add.s64 	%rd44, %rd2, %rd43;
	ld.global.f32 	%f58, [%rd44];
	add.s32 	%r53, %r62, %r2;
	mul.wide.s32 	%rd45, %r53, 4;
	add.s64 	%rd46, %rd1, %rd45;
	ld.global.f32 	%f59, [%rd46];
	fma.rn.f32 	%f60, %f57, %f58, %f59;
	st.global.f32 	[%rd46], %f60;
$L__BB0_25:
	add.s32 	%r58, %r58, 1;
	setp.ne.s32 	%p18, %r58, %r30;
	@%p18 bra 	$L__BB0_14;
$L__BB0_26:
	ret;

}
	// .globl	_Z20matmul_column_kernelPfS_S_i
.visible .entry _Z20matmul_column_kernelPfS_S_i(
	.param .u64 .ptr .align 1 _Z20matmul_column_kernelPfS_S_i_param_0,
	.param .u64 .ptr .align 1 _Z20matmul_column_kernelPfS_S_i_param_1,
	.param .u64 .ptr .align 1 _Z20matmul_column_kernelPfS_S_i_param_2,
	.param .u32 _Z20matmul_column_kernelPfS_S_i_param_3
)
{
	.reg .pred 	%p<20>;
	.reg .b32 	%r<68>;
	.reg .b32 	%f<55>;
	.reg .b64 	%rd<71>;

	ld.param.u64 	%rd5, [_Z20matmul_column_kernelPfS_S_i_param_0];
	ld.param.u64 	%rd6, [_Z20matmul_column_kernelPfS_S_i_param_1];
	ld.param.u64 	%rd7, [_Z20matmul_column_kernelPfS_S_i_param_2];
	ld.param.u32 	%r32, [_Z20matmul_column_kernelPfS_S_i_param_3];
	cvta.to.global.u64 	%rd1, %rd7;
	cvta.to.global.u64 	%rd2, %rd6;
	cvta.to.global.u64 	%rd3, %rd5;
	mov.u32 	%r33, %tid.x;
	mov.u32 	%r34, %ctaid.x;
	mov.u32 	%r35, %ntid.x;
	mad.lo.s32 	%r1, %r34, %r35, %r33;
	setp.ge.s32 	%p1, %r1, %r32;
	setp.lt.s32 	%p2, %r32, 1;
	or.pred  	%p3, %p1, %p2;
	@%p3 bra 	$L__BB1_25;
	add.s32 	%r2, %r32, -1;
	and.b32  	%r3, %r32, 7;
	setp.lt.u32 	%p4, %r2, 7;
	mov.b32 	%r57, 0;
	@%p4 bra 	$L__BB1_4;
	and.b32  	%r57, %r32, 2147483640;
	mov.b32 	%r60, 0;
	mul.wide.u32 	%rd10, %r32, 4;
$L__BB1_3:
	.pragma "nounroll";
	mad.lo.s32 	%r38, %r60, %r32, %r1;
	mul.wide.s32 	%rd8, %r38, 4;
	add.s64 	%rd9, %rd1, %rd8;
	mov.b32 	%r39, 0;
	st.global.u32 	[%rd9], %r39;
	add.s64 	%rd11, %rd9, %rd10;
	st.global.u32 	[%rd11], %r39;
	add.s64 	%rd12, %rd11, %rd10;
	st.global.u32 	[%rd12], %r39;
	add.s64 	%rd13, %rd12, %rd10;
	st.global.u32 	[%rd13], %r39;
	add.s64 	%rd14, %rd13, %rd10;
	st.global.u32 	[%rd14], %r39;
	add.s64 	%rd15, %rd14, %rd10;
	st.global.u32 	[%rd15], %r39;
	add.s64 	%rd16, %rd15, %rd10;
	st.global.u32 	[%rd16], %r39;
	add.s64 	%rd17, %rd16, %rd10;
	st.global.u32 	[%rd17], %r39;
	add.s32 	%r60, %r60, 8;
	setp.eq.s32 	%p5, %r60, %r57;
	@%p5 bra 	$L__BB1_4;
	bra.uni 	$L__BB1_3;
$L__BB1_4:
	setp.eq.s32 	%p6, %r3, 0;
	@%p6 bra 	$L__BB1_12;
	and.b32  	%r6, %r32, 3;
	setp.lt.u32 	%p7, %r3, 4;
	@%p7 bra 	$L__BB1_7;
	mad.lo.s32 	%r40, %r57, %r32, %r1;
	mul.wide.s32 	%rd18, %r40, 4;
	add.s64 	%rd19, %rd1, %rd18;
	mov.b32 	%r41, 0;
	st.global.u32 	[%rd19], %r41;
	mul.wide.u32 	%rd20, %r32, 4;
	add.s64 	%rd21, %rd19, %rd20;
	st.global.u32 	[%rd21], %r41;
	add.s64 	%rd22, %rd21, %rd20;
	st.global.u32 	[%rd22], %r41;
	add.s64 	%rd23, %rd22, %rd20;
	st.global.u32 	[%rd23], %r41;
	add.s32 	%r57, %r57, 4;
$L__BB1_7:
	setp.eq.s32 	%p8, %r6, 0;
	@%p8 bra 	$L__BB1_12;
	setp.eq.s32 	%p9, %r6, 1;
	@%p9 bra 	$L__BB1_10;
	mad.lo.s32 	%r42, %r57, %r32, %r1;
	mul.wide.s32 	%rd24, %r42, 4;
	add.s64 	%rd25, %rd1, %rd24;
	mov.b32 	%r43, 0;
	st.global.u32 	[%rd25], %r43;
	mul.wide.u32 	%rd26, %r32, 4;
	add.s64 	%rd27, %rd25, %rd26;
	st.global.u32 	[%rd27], %r43;
	add.s32 	%r57, %r57, 2;
$L__BB1_10:
	and.b32  	%r44, %r32, 1;
	setp.eq.b32 	%p10, %r44, 1;
	not.pred 	%p11, %p10;
	@%p11 bra 	$L__BB1_12;
	mad.lo.s32 	%r45, %r57, %r32, %r1;
	mul.wide.s32 	%rd28, %r45, 4;
	add.s64 	%rd29, %rd1, %rd28;
	mov.b32 	%r46, 0;
	st.global.u32 	[%rd29], %r46;
$L__BB1_12:
	and.b32  	%r11, %r32, 3;
	and.b32  	%r12, %r32, 2147483640;
	and.b32  	%r13, %r32, 1;
	neg.s32 	%r14, %r12;
	shl.b32 	%r15, %r32, 3;
	mov.b32 	%r61, 0;
	mul.wide.u32 	%rd65, %r32, 4;
$L__BB1_13:
	setp.lt.u32 	%p12, %r2, 7;
	mul.lo.s32 	%r19, %r61, %r32;
	add.s32 	%r49, %r19, %r1;
	mul.wide.s32 	%rd30, %r49, 4;
	add.s64 	%rd4, %rd1, %rd30;
	ld.global.f32 	%f52, [%rd4];
	mov.b32 	%r66, 0;
	@%p12 bra 	$L__BB1_16;
	mov.u32 	%r62, %r19;
	mov.u32 	%r63, %r1;
	mov.u32 	%r64, %r14;
$L__BB1_15:
	.pragma "nounroll";
	mul.wide.u32 	%rd31, %r62, 4;
	add.s64 	%rd32, %rd3, %rd31;
	ld.global.f32 	%f9, [%rd32];
	mul.wide.s32 	%rd33, %r63, 4;
	add.s64 	%rd34, %rd2, %rd33;
	ld.global.f32 	%f10, [%rd34];
	fma.rn.f32 	%f11, %f9, %f10, %f52;
	st.global.f32 	[%rd4], %f11;
	ld.global.f32 	%f12, [%rd32+4];
	mul.wide.u32 	%rd35, %r32, 4;
	add.s64 	%rd36, %rd34, %rd35;
	ld.global.f32 	%f13, [%rd36];
	fma.rn.f32 	%f14, %f12, %f13, %f11;
	st.global.f32 	[%rd4], %f14;
	ld.global.f32 	%f15, [%rd32+8];
	add.s64 	%rd37, %rd36, %rd35;
	ld.global.f32 	%f16, [%rd37];
	fma.rn.f32 	%f17, %f15, %f16, %f14;
	st.global.f32 	[%rd4], %f17;
	ld.global.f32 	%f18, [%rd32+12];
	add.s64 	%rd38, %rd37, %rd35;
	ld.global.f32 	%f19, [%rd38];
	fma.rn.f32 	%f20, %f18, %f19, %f17;
	st.global.f32 	[%rd4], %f20;
	ld.global.f32 	%f21, [%rd32+16];
	add.s64 	%rd39, %rd38, %rd35;
	ld.global.f32 	%f22, [%rd39];
	fma.rn.f32 	%f23, %f21, %f22, %f20;
	st.global.f32 	[%rd4], %f23;
	ld.global.f32 	%f24, [%rd32+20];
	add.s64 	%rd40, %rd39, %rd35;
	ld.global.f32 	%f25, [%rd40];
	fma.rn.f32 	%f26, %f24, %f25, %f23;
	st.global.f32 	[%rd4], %f26;
	ld.global.f32 	%f27, [%rd32+24];
	add.s64 	%rd41, %rd40, %rd35;
	ld.global.f32 	%f28, [%rd41];
	fma.rn.f32 	%f29, %f27, %f28, %f26;
	st.global.f32 	[%rd4], %f29;
	ld.global.f32 	%f30, [%rd32+28];
	add.s64 	%rd42, %rd41, %rd35;
	ld.global.f32 	%f31, [%rd42];
	fma.rn.f32 	%f52, %f30, %f31, %f29;
	st.global.f32 	[%rd4], %f52;
	add.s32 	%r64, %r64, 8;
	add.s32 	%r63, %r63, %r15;
	add.s32 	%r62, %r62, 8;
	setp.ne.s32 	%p13, %r64, 0;
	mov.u32 	%r66, %r12;
	@%p13 bra 	$L__BB1_15;
$L__BB1_16:
	setp.eq.s32 	%p14, %r3, 0;
	@%p14 bra 	$L__BB1_24;
	add.s32 	%r50, %r3, -1;
	setp.lt.u32 	%p15, %r50, 3;
	@%p15 bra 	$L__BB1_19;
	add.s32 	%r51, %r66, %r19;
	mul.wide.u32 	%rd43, %r51, 4;
	add.s64 	%rd44, %rd3, %rd43;
	ld.global.f32 	%f32, [%rd44];
	mad.lo.s32 	%r52, %r66, %r32, %r1;
	mul.wide.s32 	%rd45, %r52, 4;
	add.s64 	%rd46, %rd2, %rd45;
	ld.global.f32 	%f33, [%rd46];
	fma.rn.f32 	%f34, %f32, %f33, %f52;
	st.global.f32 	[%rd4], %f34;
	cvt.u64.u32 	%rd47, %r19;
	cvt.u64.u32 	%rd48, %r66;
	add.s64 	%rd49, %rd48, %rd47;
	shl.b64 	%rd50, %rd49, 2;
	add.s64 	%rd51, %rd3, %rd50;
	ld.global.f32 	%f35, [%rd51+4];
	add.s64 	%rd53, %rd46, %rd65;
	ld.global.f32 	%f36, [%rd53];
	fma.rn.f32 	%f37, %f35, %f36, %f34;
	st.global.f32 	[%rd4], %f37;
	ld.global.f32 	%f38, [%rd51+8];
	add.s64 	%rd54, %rd53, %rd65;
	ld.global.f32 	%f39, [%rd54];
	fma.rn.f32 	%f40, %f38, %f39, %f37;
	st.global.f32 	[%rd4], %f40;
	ld.global.f32 	%f41, [%rd51+12];
	add.s64 	%rd55, %rd54, %rd65;
	ld.global.f32 	%f42, [%rd55];
	fma.rn.f32 	%f52, %f41, %f42, %f40;
	st.global.f32 	[%rd4], %f52;
	add.s32 	%r66, %r66, 4;
$L__BB1_19:
	setp.eq.s32 	%p16, %r11, 0;
	@%p16 bra 	$L__BB1_24;
	setp.eq.s32 	%p17, %r11, 1;
	@%p17 bra 	$L__BB1_22;
	add.s32 	%r53, %r66, %r19;
	mul.wide.u32 	%rd56, %r53, 4;
	add.s64 	%rd57, %rd3, %rd56;
	ld.global.f32 	%f43, [%rd57];
	mad.lo.s32 	%r54, %r66, %r32, %r1;
	mul.wide.s32 	%rd58, %r54, 4;
	add.s64 	%rd59, %rd2, %rd58;
	ld.global.f32 	%f44, [%rd59];
	fma.rn.f32 	%f45, %f43, %f44, %f52;
	st.global.f32 	[%rd4], %f45;
	cvt.u64.u32 	%rd60, %r19;
	cvt.u64.u32 	%rd61, %r66;
	add.s64 	%rd62, %rd61, %rd60;
	shl.b64 	%rd63, %rd62, 2;
	add.s64 	%rd64, %rd3, %rd63;
	ld.global.f32 	%f46, [%rd64+4];
	add.s64 	%rd66, %rd59, %rd65;
	ld.global.f32 	%f47, [%rd66];
	fma.rn.f32 	%f52, %f46, %f47, %f45;
	st.global.f32 	[%rd4], %f52;
	add.s32 	%r66, %r66, 2;
$L__BB1_22:
	setp.eq.s32 	%p18, %r13, 0;
	@%p18 bra 	$L__BB1_24;
	add.s32 	%r55, %r66, %r19;
	mul.wide.u32 	%rd67, %r55, 4;
	add.s64 	%rd68, %rd3, %rd67;
	ld.global.f32 	%f48, [%rd68];
	mad.lo.s32 	%r56, %r66, %r32, %r1;
	mul.wide.s32 	%rd69, %r56, 4;
	add.s64 	%rd70, %rd2, %rd69;
	ld.global.f32 	%f49, [%rd70];
	fma.rn.f32 	%f50, %f48, %f49, %f52;
	st.global.f32 	[%rd4], %f50;
$L__BB1_24:
	add.s32 	%r61, %r61, 1;
	setp.ne.s32 	%p19, %r61, %r32;
	@%p19 bra 	$L__BB1_13;
$L__BB1_25:
	ret;

}


// ===== COMPILED SASS (sm_100) =====

	.target	sm_100

	.elftype	@"ET_EXEC"


//--------------------- .note.nv.tkinfo           --------------------------
	.section	.note.nv.tkinfo,"",@"SHT_NOTE"
	.sectionflags	@"SHF_NOTE_NV_TKINFO"
	.tkinfo
        /*0018*/ 	.word	0x00000002
        /*0030*/ 	.string	""
        /*0030*/ 	.string	"ptxas"
        /*0030*/ 	.string	"Cuda compilation tools, release 13.0, V13.0.88"
        /*0030*/ 	.string	"Build cuda_13.0.r13.0/compiler.36424714_0"
        /*0030*/ 	.string	"-arch sm_100 -m 64 "



//--------------------- .note.nv.cuinfo           --------------------------
	.section	.note.nv.cuinfo,"",@"SHT_NOTE"
	.sectionflags	@"SHF_NOTE_NV_CUINFO"
        /*0018*/ 	.short	0x0002
        /*001a*/ 	.short	0x0064
        /*001c*/ 	.short	0x0082
	.zero		2


//--------------------- .nv.info                  --------------------------
	.section	.nv.info,"",@"SHT_CUDA_INFO"
	.align	4


	//----- nvinfo : EIATTR_REGCOUNT
	.align		4
        /*0000*/ 	.byte	0x04, 0x2f
        /*0002*/ 	.short	(.L_1 - .L_0)
	.align		4
.L_0:
        /*0004*/ 	.word	index@(_Z17matmul_row_kernelPfS_S_i)
        /*0008*/ 	.word	0x00000018


	//----- nvinfo : EIATTR_FRAME_SIZE
	.align		4
.L_1:
        /*000c*/ 	.byte	0x04, 0x11
        /*000e*/ 	.short	(.L_3 - .L_2)
	.align		4
.L_2:
        /*0010*/ 	.word	index@(_Z17matmul_row_kernelPfS_S_i)
        /*0014*/ 	.word	0x00000000


	//----- nvinfo : EIATTR_REGCOUNT
	.align		4
.L_3:
        /*0018*/ 	.byte	0x04, 0x2f
        /*001a*/ 	.short	(.L_5 - .L_4)
	.align		4
.L_4:
        /*001c*/ 	.word	index@(_Z20matmul_column_kernelPfS_S_i)
        /*0020*/ 	.word	0x00000020


	//----- nvinfo : EIATTR_FRAME_SIZE
	.align		4
.L_5:
        /*0024*/ 	.byte	0x04, 0x11
        /*0026*/ 	.short	(.L_7 - .L_6)
	.align		4
.L_6:
        /*0028*/ 	.word	index@(_Z20matmul_column_kernelPfS_S_i)
        /*002c*/ 	.word	0x00000000


	//----- nvinfo : EIATTR_MIN_STACK_SIZE
	.align		4
.L_7:
        /*0030*/ 	.byte	0x04, 0x12
        /*0032*/ 	.short	(.L_9 - .L_8)
	.align		4
.L_8:
        /*0034*/ 	.word	index@(_Z20matmul_column_kernelPfS_S_i)
        /*0038*/ 	.word	0x00000000


	//----- nvinfo : EIATTR_MIN_STACK_SIZE
	.align		4
.L_9:
        /*003c*/ 	.byte	0x04, 0x12
        /*003e*/ 	.short	(.L_11 - .L_10)
	.align		4
.L_10:
        /*0040*/ 	.word	index@(_Z17matmul_row_kernelPfS_S_i)
        /*0044*/ 	.word	0x00000000
.L_11:


//--------------------- .nv.compat                --------------------------
	.section	.nv.compat,"",@"SHT_CUDA_COMPAT_INFO"
	.align	4
        /*0000*/ 	.byte	0x02, 0x09, 0x00, 0x00, 0x02, 0x02, 0x01, 0x00, 0x02, 0x05, 0x05, 0x00, 0x03, 0x07, 0x01, 0x01
        /*0010*/ 	.byte	0x02, 0x03, 0x00, 0x00, 0x02, 0x06, 0x01, 0x00, 0x04, 0x0b, 0x08, 0x00, 0x09, 0x00, 0x00, 0x00
        /*0020*/ 	.byte	0x00, 0x00, 0x00, 0x00


//--------------------- .nv.info._Z20matmul_column_kernelPfS_S_i --------------------------
	.section	.nv.info._Z20matmul_column_kernelPfS_S_i,"",@"SHT_CUDA_INFO"
	.sectionflags	@""
	.align	4


	//----- nvinfo : EIATTR_CUDA_API_VERSION
	.align		4
        /*0000*/ 	.byte	0x04, 0x37
        /*0002*/ 	.short	(.L_13 - .L_12)
.L_12:
        /*0004*/ 	.word	0x00000082


	//----- nvinfo : EIATTR_KPARAM_INFO
	.align		4
.L_13:
        /*0008*/ 	.byte	0x04, 0x17
        /*000a*/ 	.short	(.L_15 - .L_14)
.L_14:
        /*000c*/ 	.word	0x00000000
        /*0010*/ 	.short	0x0003
        /*0012*/ 	.short	0x0018
        /*0014*/ 	.byte	0x00, 0xf0, 0x11, 0x00


	//----- nvinfo : EIATTR_KPARAM_INFO
	.align		4
.L_15:
        /*0018*/ 	.byte	0x04, 0x17
        /*001a*/ 	.short	(.L_17 - .L_16)
.L_16:
        /*001c*/ 	.word	0x00000000
        /*0020*/ 	.short	0x0002
        /*0022*/ 	.short	0x0010
        /*0024*/ 	.byte	0x00, 0xf5, 0x21, 0x00


	//----- nvinfo : EIATTR_KPARAM_INFO
	.align		4
.L_17:
        /*0028*/ 	.byte	0x04, 0x17
        /*002a*/ 	.short	(.L_19 - .L_18)
.L_18:
        /*002c*/ 	.word	0x00000000
        /*0030*/ 	.short	0x0001
        /*0032*/ 	.short	0x0008
        /*0034*/ 	.byte	0x00, 0xf5, 0x21, 0x00


	//----- nvinfo : EIATTR_KPARAM_INFO
	.align		4
.L_19:
        /*0038*/ 	.byte	0x04, 0x17
        /*003a*/ 	.short	(.L_21 - .L_20)
.L_20:
        /*003c*/ 	.word	0x00000000
        /*0040*/ 	.short	0x0000
        /*0042*/ 	.short	0x0000
        /*0044*/ 	.byte	0x00, 0xf5, 0x21, 0x00


	//----- nvinfo : EIATTR_SPARSE_MMA_MASK
	.align		4
.L_21:
        /*0048*/ 	.byte	0x03, 0x50
        /*004a*/ 	.short	0x0000


	//----- nvinfo : EIATTR_MAXREG_COUNT
	.align		4
        /*004c*/ 	.byte	0x03, 0x1b
        /*004e*/ 	.short	0x00ff


	//----- nvinfo : EIATTR_MERCURY_ISA_VERSION
	.align		4
        /*0050*/ 	.byte	0x03, 0x5f
        /*0052*/ 	.short	0x0101


	//----- nvinfo : EIATTR_VRC_CTA_INIT_COUNT
	.align		4
        /*0054*/ 	.byte	0x02, 0x4a
	.zero		1
	.zero		1


	//----- nvinfo : EIATTR_EXIT_INSTR_OFFSETS
	.align		4
        /*0058*/ 	.byte	0x04, 0x1c
        /*005a*/ 	.short	(.L_23 - .L_22)


	//   ....[0]....
.L_22:
        /*005c*/ 	.word	0x00000090


	//   ....[1]....
        /*0060*/ 	.word	0x00000d70


	//----- nvinfo : EIATTR_CBANK_PARAM_SIZE
	.align		4
.L_23:
        /*0064*/ 	.byte	0x03, 0x19
        /*0066*/ 	.short	0x001c


	//----- nvinfo : EIATTR_PARAM_CBANK
	.align		4
        /*0068*/ 	.byte	0x04, 0x0a
        /*006a*/ 	.short	(.L_25 - .L_24)
	.align		4
.L_24:
        /*006c*/ 	.word	index@(.nv.constant0._Z20matmul_column_kernelPfS_S_i)
        /*0070*/ 	.short	0x0380
        /*0072*/ 	.short	0x001c


	//----- nvinfo : EIATTR_SW_WAR
	.align		4
.L_25:
        /*0074*/ 	.byte	0x04, 0x36
        /*0076*/ 	.short	(.L_27 - .L_26)
.L_26:
        /*0078*/ 	.word	0x00000008
.L_27:


//--------------------- .nv.info._Z17matmul_row_kernelPfS_S_i --------------------------
	.section	.nv.info._Z17matmul_row_kernelPfS_S_i,"",@"SHT_CUDA_INFO"
	.sectionflags	@""
	.align	4


	//----- nvinfo : EIATTR_CUDA_API_VERSION
	.align		4
        /*0000*/ 	.byte	0x04, 0x37
        /*0002*/ 	.short	(.L_29 - .L_28)
.L_28:
        /*0004*/ 	.word	0x00000082


	//----- nvinfo : EIATTR_KPARAM_INFO
	.align		4
.L_29:
        /*0008*/ 	.byte	0x04, 0x17
        /*000a*/ 	.short	(.L_31 - .L_30)
.L_30:
        /*000c*/ 	.word	0x00000000
        /*0010*/ 	.short	0x0003
        /*0012*/ 	.short	0x0018
        /*0014*/ 	.byte	0x00, 0xf0, 0x11, 0x00


	//----- nvinfo : EIATTR_KPARAM_INFO
	.align		4
.L_31:
        /*0018*/ 	.byte	0x04, 0x17
        /*001a*/ 	.short	(.L_33 - .L_32)
.L_32:
        /*001c*/ 	.word	0x00000000
        /*0020*/ 	.short	0x0002
        /*0022*/ 	.short	0x0010
        /*0024*/ 	.byte	0x00, 0xf5, 0x21, 0x00


	//----- nvinfo : EIATTR_KPARAM_INFO
	.align		4
.L_33:
        /*0028*/ 	.byte	0x04, 0x17
        /*002a*/ 	.short	(.L_35 - .L_34)
.L_34:
        /*002c*/ 	.word	0x00000000
        /*0030*/ 	.short	0x0001
        /*0032*/ 	.short	0x0008
        /*0034*/ 	.byte	0x00, 0xf5, 0x21, 0x00


	//----- nvinfo : EIATTR_KPARAM_INFO
	.align		4
.L_35:
        /*0038*/ 	.byte	0x04, 0x17
        /*003a*/ 	.short	(.L_37 - .L_36)
.L_36:
        /*003c*/ 	.word	0x00000000
        /*0040*/ 	.short	0x0000
        /*0042*/ 	.short	0x0000
        /*0044*/ 	.byte	0x00, 0xf5, 0x21, 0x00


	//----- nvinfo : EIATTR_SPARSE_MMA_MASK
	.align		4
.L_37:
        /*0048*/ 	.byte	0x03, 0x50
        /*004a*/ 	.short	0x0000


	//----- nvinfo : EIATTR_MAXREG_COUNT
	.align		4
        /*004c*/ 	.byte	0x03, 0x1b
        /*004e*/ 	.short	0x00ff


	//----- nvinfo : EIATTR_MERCURY_ISA_VERSION
	.align		4
        /*0050*/ 	.byte	0x03, 0x5f
        /*0052*/ 	.short	0x0101


	//----- nvinfo : EIATTR_VRC_CTA_INIT_COUNT
	.align		4
        /*0054*/ 	.byte	0x02, 0x4a
	.zero		1
	.zero		1


	//----- nvinfo : EIATTR_EXIT_INSTR_OFFSETS
	.align		4
        /*0058*/ 	.byte	0x04, 0x1c
        /*005a*/ 	.short	(.L_39 - .L_38)


	//   ....[0]....
.L_38:
        /*005c*/ 	.word	0x00000070


	//   ....[1]....
        /*0060*/ 	.word	0x00000090


	//   ....[2]....
        /*0064*/ 	.word	0x00000d50


	//----- nvinfo : EIATTR_CBANK_PARAM_SIZE
	.align		4
.L_39:
        /*0068*/ 	.byte	0x03, 0x19
        /*006a*/ 	.short	0x001c


	//----- nvinfo : EIATTR_PARAM_CBANK
	.align		4
        /*006c*/ 	.byte	0x04, 0x0a
        /*006e*/ 	.short	(.L_41 - .L_40)
	.align		4
.L_40:
        /*0070*/ 	.word	index@(.nv.constant0._Z17matmul_row_kernelPfS_S_i)
        /*0074*/ 	.short	0x0380
        /*0076*/ 	.short	0x001c


	//----- nvinfo : EIATTR_SW_WAR
	.align		4
.L_41:
        /*0078*/ 	.byte	0x04, 0x36
        /*007a*/ 	.short	(.L_43 - .L_42)
.L_42:
        /*007c*/ 	.word	0x00000008
.L_43:


//--------------------- .nv.callgraph             --------------------------
	.section	.nv.callgraph,"",@"SHT_CUDA_CALLGRAPH"
	.align	4
	.sectionentsize	8
	.align		4
        /*0000*/ 	.word	0x00000000
	.align		4
        /*0004*/ 	.word	0xffffffff
	.align		4
        /*0008*/ 	.word	0x00000000
	.align		4
        /*000c*/ 	.word	0xfffffffe
	.align		4
        /*0010*/ 	.word	0x00000000
	.align		4
        /*0014*/ 	.word	0xfffffffd
	.align		4
        /*0018*/ 	.word	0x00000000
	.align		4
        /*001c*/ 	.word	0xfffffffc


//--------------------- .text._Z20matmul_column_kernelPfS_S_i --------------------------
	.section	.text._Z20matmul_column_kernelPfS_S_i,"ax",@progbits
	.align	128
        .global         _Z20matmul_column_kernelPfS_S_i
        .type           _Z20matmul_column_kernelPfS_S_i,@function
        .size           _Z20matmul_column_kernelPfS_S_i,(.L_x_23 - _Z20matmul_column_kernelPfS_S_i)
        .other          _Z20matmul_column_kernelPfS_S_i,@"STO_CUDA_ENTRY STV_DEFAULT"
_Z20matmul_column_kernelPfS_S_i:
.text._Z20matmul_column_kernelPfS_S_i:
[----:B------:R-:W-:Y:S01]  /*0000*/  LDC R1, c[0x0][0x37c] ;  /* 0x0000df00ff017b82 */ /* 0x000fe20000000800 */
[----:B------:R-:W0:Y:S07]  /*0010*/  S2R R0, SR_TID.X ;  /* 0x0000000000007919 */ /* 0x000e2e0000002100 */
[----:B------:R-:W0:Y:S01]  /*0020*/  S2UR UR4, SR_CTAID.X ;  /* 0x00000000000479c3 */ /* 0x000e220000002500 */
[----:B------:R-:W1:Y:S07]  /*0030*/  LDCU UR5, c[0x0][0x398] ;  /* 0x00007300ff0577ac */ /* 0x000e6e0008000800 */
[----:B------:R-:W0:Y:S01]  /*0040*/  LDC R3, c[0x0][0x360] ;  /* 0x0000d800ff037b82 */ /* 0x000e220000000800 */
[----:B-1----:R-:W-:-:S04]  /*0050*/  MOV R9, UR5 ;  /* 0x0000000500097c02 */ /* 0x002fc80008000f00 */
[----:B------:R-:W-:Y:S01]  /*0060*/  ISETP.GE.AND P0, PT, R9, 0x1, PT ;  /* 0x000000010900780c */ /* 0x000fe20003f06270 */
[----:B0-----:R-:W-:-:S05]  /*0070*/  IMAD R0, R3, UR4, R0 ;  /* 0x0000000403007c24 */ /* 0x001fca000f8e0200 */
[----:B------:R-:W-:-:S13]  /*0080*/  ISETP.GE.OR P0, PT, R0, R9, !P0 ;  /* 0x000000090000720c */ /* 0x000fda0004706670 */
[----:B------:R-:W-:Y:S05]  /*0090*/  @P0 EXIT ;  /* 0x000000000000094d */ /* 0x000fea0003800000 */
[C---:B------:R-:W-:Y:S01]  /*00a0*/  IADD3 R18, PT, PT, R9.reuse, -0x1, RZ ;  /* 0xffffffff09127810 */ /* 0x040fe20007ffe0ff */
[----:B------:R-:W0:Y:S01]  /*00b0*/  LDCU.64 UR6, c[0x0][0x358] ;  /* 0x00006b00ff0677ac */ /* 0x000e220008000a00 */
[----:B------:R-:W-:Y:S01]  /*00c0*/  LOP3.LUT R19, R9, 0x7, RZ, 0xc0, !PT ;  /* 0x0000000709137812 */ /* 0x000fe200078ec0ff */
[----:B------:R-:W-:Y:S01]  /*00d0*/  HFMA2 R2, -RZ, RZ, 0, 0 ;  /* 0x00000000ff027431 */ /* 0x000fe200000001ff */
[----:B------:R-:W-:Y:S02]  /*00e0*/  ISETP.GE.U32.AND P0, PT, R18, 0x7, PT ;  /* 0x000000071200780c */ /* 0x000fe40003f06070 */
[----:B------:R-:W-:-:S11]  /*00f0*/  ISETP.NE.AND P1, PT, R19, RZ, PT ;  /* 0x000000ff1300720c */ /* 0x000fd60003f25270 */
[----:B------:R-:W-:Y:S05]  /*0100*/  @!P0 BRA `(.L_x_0) ;  /* 0x0000000000648947 */ /* 0x000fea0003800000 */
[----:B------:R-:W1:Y:S01]  /*0110*/  LDC R3, c[0x0][0x398] ;  /* 0x0000e600ff037b82 */ /* 0x000e620000000800 */
[----:B------:R-:W-:Y:S01]  /*0120*/  LOP3.LUT R2, R9, 0x7ffffff8, RZ, 0xc0, !PT ;  /* 0x7ffffff809027812 */ /* 0x000fe200078ec0ff */
[----:B------:R-:W-:-:S06]  /*0130*/  UMOV UR4, URZ ;  /* 0x000000ff00047c82 */ /* 0x000fcc0008000000 */
[----:B------:R-:W2:Y:S02]  /*0140*/  LDC.64 R4, c[0x0][0x390] ;  /* 0x0000e400ff047b82 */ /* 0x000ea40000000a00 */
.L_x_1:
[----:B-1----:R-:W-:-:S05]  /*0150*/  MOV R9, R3 ;  /* 0x0000000300097202 */ /* 0x002fca0000000f00 */
[----:B---3--:R-:W-:Y:S01]  /*0160*/  IMAD R17, R9, UR4, R0 ;  /* 0x0000000409117c24 */ /* 0x008fe2000f8e0200 */
[----:B------:R-:W-:-:S03]  /*0170*/  UIADD3 UR4, UPT, UPT, UR4, 0x8, URZ ;  /* 0x0000000804047890 */ /* 0x000fc6000fffe0ff */
[----:B--2---:R-:W-:-:S03]  /*0180*/  IMAD.WIDE R16, R17, 0x4, R4 ;  /* 0x0000000411107825 */ /* 0x004fc600078e0204 */
[----:B------:R-:W-:Y:S02]  /*0190*/  ISETP.NE.AND P0, PT, R2, UR4, PT ;  /* 0x0000000402007c0c */ /* 0x000fe4000bf05270 */
[----:B0-----:R3:W-:Y:S01]  /*01a0*/  STG.E desc[UR6][R16.64], RZ ;  /* 0x000000ff10007986 */ /* 0x0017e2000c101906 */
[----:B------:R-:W-:-:S05]  /*01b0*/  IMAD.WIDE.U32 R20, R9, 0x4, R16 ;  /* 0x0000000409147825 */ /* 0x000fca00078e0010 */
[----:B------:R3:W-:Y:S01]  /*01c0*/  STG.E desc[UR6][R20.64], RZ ;  /* 0x000000ff14007986 */ /* 0x0007e2000c101906 */
        /* <DEDUP_REMOVED lines=12> */
[----:B------:R-:W-:Y:S05]  /*0290*/  @P0 BRA `(.L_x_1) ;  /* 0xfffffffc00ac0947 */ /* 0x000fea000383ffff */
.L_x_0:
[----:B------:R-:W-:Y:S05]  /*02a0*/  @!P1 BRA `(.L_x_2) ;  /* 0x00000000007c9947 */ /* 0x000fea0003800000 */
[----:B------:R-:W-:Y:S02]  /*02b0*/  ISETP.GE.U32.AND P0, PT, R19, 0x4, PT ;  /* 0x000000041300780c */ /* 0x000fe40003f06070 */
[----:B------:R-:W-:-:S04]  /*02c0*/  LOP3.LUT R8, R9, 0x3, RZ, 0xc0, !PT ;  /* 0x0000000309087812 */ /* 0x000fc800078ec0ff */
[----:B------:R-:W-:-:S07]  /*02d0*/  ISETP.NE.AND P1, PT, R8, RZ, PT ;  /* 0x000000ff0800720c */ /* 0x000fce0003f25270 */
[----:B------:R-:W-:Y:S06]  /*02e0*/  @!P0 BRA `(.L_x_3) ;  /* 0x00000000002c8947 */ /* 0x000fec0003800000 */
[----:B------:R-:W1:Y:S01]  /*02f0*/  LDC.64 R4, c[0x0][0x390] ;  /* 0x0000e400ff047b82 */ /* 0x000e620000000a00 */
[C---:B------:R-:W-:Y:S01]  /*0300*/  IMAD R3, R2.reuse, R9, R0 ;  /* 0x0000000902037224 */ /* 0x040fe200078e0200 */
[----:B------:R-:W-:-:S03]  /*0310*/  IADD3 R2, PT, PT, R2, 0x4, RZ ;  /* 0x0000000402027810 */ /* 0x000fc60007ffe0ff */
[----:B-1----:R-:W-:-:S05]  /*0320*/  IMAD.WIDE R4, R3, 0x4, R4 ;  /* 0x0000000403047825 */ /* 0x002fca00078e0204 */
[----:B0-----:R1:W-:Y:S01]  /*0330*/  STG.E desc[UR6][R4.64], RZ ;  /* 0x000000ff04007986 */ /* 0x0013e2000c101906 */
[----:B---3--:R-:W-:-:S05]  /*0340*/  IMAD.WIDE.U32 R6, R9, 0x4, R4 ;  /* 0x0000000409067825 */ /* 0x008fca00078e0004 */
[----:B------:R1:W-:Y:S01]  /*0350*/  STG.E desc[UR6][R6.64], RZ ;  /* 0x000000ff06007986 */ /* 0x0003e2000c101906 */
[----:B------:R-:W-:-:S05]  /*0360*/  IMAD.WIDE.U32 R10, R9, 0x4, R6 ;  /* 0x00000004090a7825 */ /* 0x000fca00078e0006 */
[----:B------:R1:W-:Y:S01]  /*0370*/  STG.E desc[UR6][R10.64], RZ ;  /* 0x000000ff0a007986 */ /* 0x0003e2000c101906 */
[----:B------:R-:W-:-:S05]  /*0380*/  IMAD.WIDE.U32 R12, R9, 0x4, R10 ;  /* 0x00000004090c7825 */ /* 0x000fca00078e000a */
[----:B------:R1:W-:Y:S02]  /*0390*/  STG.E desc[UR6][R12.64], RZ ;  /* 0x000000ff0c007986 */ /* 0x0003e4000c101906 */
.L_x_3:
[----:B------:R-:W-:Y:S05]  /*03a0*/  @!P1 BRA `(.L_x_2) ;  /* 0x00000000003c9947 */ /* 0x000fea0003800000 */
[----:B------:R-:W-:Y:S02]  /*03b0*/  LOP3.LUT R3, R9, 0x1, RZ, 0xc0, !PT ;  /* 0x0000000109037812 */ /* 0x000fe400078ec0ff */
[----:B------:R-:W-:Y:S02]  /*03c0*/  ISETP.NE.AND P0, PT, R8, 0x1, PT ;  /* 0x000000010800780c */ /* 0x000fe40003f05270 */
[----:B------:R-:W-:-:S13]  /*03d0*/  ISETP.NE.U32.AND P1, PT, R3, 0x1, PT ;  /* 0x000000010300780c */ /* 0x000fda0003f25070 */
[----:B-1-3--:R-:W1:Y:S01]  /*03e0*/  @!P1 LDC.64 R10, c[0x0][0x390] ;  /* 0x0000e400ff0a9b82 */ /* 0x00ae620000000a00 */
[----:B------:R-:W-:Y:S05]  /*03f0*/  @!P0 BRA `(.L_x_4) ;  /* 0x00000000001c8947 */ /* 0x000fea0003800000 */
[----:B------:R-:W2:Y:S01]  /*0400*/  LDC.64 R4, c[0x0][0x390] ;  /* 0x0000e400ff047b82 */ /* 0x000ea20000000a00 */
[C---:B------:R-:W-:Y:S01]  /*0410*/  IMAD R3, R2.reuse, R9, R0 ;  /* 0x0000000902037224 */ /* 0x040fe200078e0200 */
[----:B------:R-:W-:-:S03]  /*0420*/  IADD3 R2, PT, PT, R2, 0x2, RZ ;  /* 0x0000000202027810 */ /* 0x000fc60007ffe0ff */
[----:B--2---:R-:W-:-:S05]  /*0430*/  IMAD.WIDE R4, R3, 0x4, R4 ;  /* 0x0000000403047825 */ /* 0x004fca00078e0204 */
[----:B0-----:R2:W-:Y:S01]  /*0440*/  STG.E desc[UR6][R4.64], RZ ;  /* 0x000000ff04007986 */ /* 0x0015e2000c101906 */
[----:B------:R-:W-:-:S05]  /*0450*/  IMAD.WIDE.U32 R6, R9, 0x4, R4 ;  /* 0x0000000409067825 */ /* 0x000fca00078e0004 */
[----:B------:R2:W-:Y:S02]  /*0460*/  STG.E desc[UR6][R6.64], RZ ;  /* 0x000000ff06007986 */ /* 0x0005e4000c101906 */
.L_x_4:
[----:B------:R-:W-:-:S04]  /*0470*/  @!P1 IMAD R3, R2, R9, R0 ;  /* 0x0000000902039224 */ /* 0x000fc800078e0200 */
[----:B-1----:R-:W-:-:S05]  /*0480*/  @!P1 IMAD.WIDE R2, R3, 0x4, R10 ;  /* 0x0000000403029825 */ /* 0x002fca00078e020a */
[----:B0-----:R4:W-:Y:S02]  /*0490*/  @!P1 STG.E desc[UR6][R2.64], RZ ;  /* 0x000000ff02009986 */ /* 0x0019e4000c101906 */
.L_x_2:
[C---:B------:R-:W-:Y:S01]  /*04a0*/  LOP3.LUT R8, R9.reuse, 0x7ffffff8, RZ, 0xc0, !PT ;  /* 0x7ffffff809087812 */ /* 0x040fe200078ec0ff */
[----:B------:R-:W-:Y:S01]  /*04b0*/  UMOV UR4, URZ ;  /* 0x000000ff00047c82 */ /* 0x000fe20008000000 */
[----:B------:R-:W-:Y:S02]  /*04c0*/  LOP3.LUT R9, R9, 0x3, RZ, 0xc0, !PT ;  /* 0x0000000309097812 */ /* 0x000fe400078ec0ff */
[----:B-1-3--:R-:W-:-:S07]  /*04d0*/  IADD3 R10, PT, PT, -R8, RZ, RZ ;  /* 0x000000ff080a7210 */ /* 0x00afce0007ffe1ff */
.L_x_10:
[----:B-1----:R-:W1:Y:S08]  /*04e0*/  LDC R11, c[0x0][0x398] ;  /* 0x0000e600ff0b7b82 */ /* 0x002e700000000800 */
[----:B0-234-:R-:W3:Y:S01]  /*04f0*/  LDC.64 R2, c[0x0][0x390] ;  /* 0x0000e400ff027b82 */ /* 0x01dee20000000a00 */
[----:B------:R-:W-:Y:S01]  /*0500*/  ISETP.GE.U32.AND P1, PT, R18, 0x7, PT ;  /* 0x000000071200780c */ /* 0x000fe20003f26070 */
[----:B-1----:R-:W-:Y:S01]  /*0510*/  IMAD R13, R11, UR4, RZ ;  /* 0x000000040b0d7c24 */ /* 0x002fe2000f8e02ff */
[----:B------:R-:W-:-:S04]  /*0520*/  UIADD3 UR4, UPT, UPT, UR4, 0x1, URZ ;  /* 0x0000000104047890 */ /* 0x000fc8000fffe0ff */
[----:B--2---:R-:W-:-:S05]  /*0530*/  IADD3 R5, PT, PT, R0, R13, RZ ;  /* 0x0000000d00057210 */ /* 0x004fca0007ffe0ff */
[----:B---3--:R-:W-:Y:S01]  /*0540*/  IMAD.WIDE R2, R5, 0x4, R2 ;  /* 0x0000000405027825 */ /* 0x008fe200078e0202 */
[----:B------:R-:W-:-:S03]  /*0550*/  ISETP.NE.AND P0, PT, R11, UR4, PT ;  /* 0x000000040b007c0c */ /* 0x000fc6000bf05270 */
[----:B------:R-:W-:Y:S01]  /*0560*/  HFMA2 R6, -RZ, RZ, 0, 0 ;  /* 0x00000000ff067431 */ /* 0x000fe200000001ff */
[----:B0----5:R0:W5:Y:S01]  /*0570*/  LDG.E R15, desc[UR6][R2.64] ;  /* 0x00000006020f7981 */ /* 0x021162000c1e1900 */
[----:B------:R-:W-:Y:S08]  /*0580*/  @!P1 BRA `(.L_x_5) ;  /* 0x0000000000d09947 */ /* 0x000ff00003800000 */
[----:B------:R-:W-:Y:S02]  /*0590*/  MOV R17, R13 ;  /* 0x0000000d00117202 */ /* 0x000fe40000000f00 */
[----:B------:R-:W-:Y:S02]  /*05a0*/  MOV R14, R0 ;  /* 0x00000000000e7202 */ /* 0x000fe40000000f00 */
[----:B------:R-:W-:-:S07]  /*05b0*/  MOV R12, R10 ;  /* 0x0000000a000c7202 */ /* 0x000fce0000000f00 */
.L_x_6:
[----:B------:R-:W1:Y:S08]  /*05c0*/  LDC.64 R6, c[0x0][0x380] ;  /* 0x0000e000ff067b82 */ /* 0x000e700000000a00 */
[----:B--2---:R-:W2:Y:S01]  /*05d0*/  LDC.64 R4, c[0x0][0x388] ;  /* 0x0000e200ff047b82 */ /* 0x004ea20000000a00 */
[----:B-1----:R-:W-:-:S05]  /*05e0*/  IMAD.WIDE.U32 R6, R17, 0x4, R6 ;  /* 0x0000000411067825 */ /* 0x002fca00078e0006 */
[----:B------:R-:W3:Y:S01]  /*05f0*/  LDG.E R16, desc[UR6][R6.64] ;  /* 0x0000000606107981 */ /* 0x000ee2000c1e1900 */
[----:B--2---:R-:W-:-:S05]  /*0600*/  IMAD.WIDE R4, R14, 0x4, R4 ;  /* 0x000000040e047825 */ /* 0x004fca00078e0204 */
[----:B------:R-:W3:Y:S02]  /*0610*/  LDG.E R20, desc[UR6][R4.64] ;  /* 0x0000000604147981 */ /* 0x000ee4000c1e1900 */
[----:B---3-5:R-:W-:Y:S01]  /*0620*/  FFMA R15, R16, R20, R15 ;  /* 0x00000014100f7223 */ /* 0x028fe2000000000f */
[----:B------:R-:W-:-:S04]  /*0630*/  IMAD.WIDE.U32 R20, R11, 0x4, R4 ;  /* 0x000000040b147825 */ /* 0x000fc800078e0004 */
[----:B------:R1:W-:Y:S04]  /*0640*/  STG.E desc[UR6][R2.64], R15 ;  /* 0x0000000f02007986 */ /* 0x0003e8000c101906 */
[----:B------:R-:W2:Y:S04]  /*0650*/  LDG.E R16, desc[UR6][R6.64+0x4] ;  /* 0x0000040606107981 */ /* 0x000ea8000c1e1900 */
[----:B------:R-:W2:Y:S02]  /*0660*/  LDG.E R22, desc[UR6][R20.64] ;  /* 0x0000000614167981 */ /* 0x000ea4000c1e1900 */
[----:B--2---:R-:W-:Y:S01]  /*0670*/  FFMA R25, R16, R22, R15 ;  /* 0x0000001610197223 */ /* 0x004fe2000000000f */
[----:B------:R-:W-:-:S04]  /*0680*/  IMAD.WIDE.U32 R22, R11, 0x4, R20 ;  /* 0x000000040b167825 */ /* 0x000fc800078e0014 */
[----:B------:R2:W-:Y:S04]  /*0690*/  STG.E desc[UR6][R2.64], R25 ;  /* 0x0000001902007986 */ /* 0x0005e8000c101906 */
[----:B------:R-:W3:Y:S04]  /*06a0*/  LDG.E R16, desc[UR6][R6.64+0x8] ;  /* 0x0000080606107981 */ /* 0x000ee8000c1e1900 */
[----:B------:R-:W3:Y:S01]  /*06b0*/  LDG.E R24, desc[UR6][R22.64] ;  /* 0x0000000616187981 */ /* 0x000ee2000c1e1900 */
[----:B------:R-:W-:-:S04]  /*06c0*/  IMAD.WIDE.U32 R4, R11, 0x4, R22 ;  /* 0x000000040b047825 */ /* 0x000fc800078e0016 */
[----:B---3--:R-:W-:-:S05]  /*06d0*/  FFMA R27, R16, R24, R25 ;  /* 0x00000018101b7223 */ /* 0x008fca0000000019 */
[----:B------:R3:W-:Y:S04]  /*06e0*/  STG.E desc[UR6][R2.64], R27 ;  /* 0x0000001b02007986 */ /* 0x0007e8000c101906 */
[----:B------:R-:W4:Y:S04]  /*06f0*/  LDG.E R16, desc[UR6][R6.64+0xc] ;  /* 0x00000c0606107981 */ /* 0x000f28000c1e1900 */
[----:B-1----:R-:W4:Y:S01]  /*0700*/  LDG.E R15, desc[UR6][R4.64] ;  /* 0x00000006040f7981 */ /* 0x002f22000c1e1900 */
[----:B------:R-:W-:-:S04]  /*0710*/  IMAD.WIDE.U32 R20, R11, 0x4, R4 ;  /* 0x000000040b147825 */ /* 0x000fc800078e0004 */
[----:B----4-:R-:W-:-:S05]  /*0720*/  FFMA R15, R16, R15, R27 ;  /* 0x0000000f100f7223 */ /* 0x010fca000000001b */
[----:B------:R1:W-:Y:S04]  /*0730*/  STG.E desc[UR6][R2.64], R15 ;  /* 0x0000000f02007986 */ /* 0x0003e8000c101906 */
[----:B------:R-:W2:Y:S04]  /*0740*/  LDG.E R16, desc[UR6][R6.64+0x10] ;  /* 0x0000100606107981 */ /* 0x000ea8000c1e1900 */
[----:B------:R-:W2:Y:S01]  /*0750*/  LDG.E R24, desc[UR6][R20.64] ;  /* 0x0000000614187981 */ /* 0x000ea2000c1e1900 */
[----:B------:R-:W-:-:S04]  /*0760*/  IMAD.WIDE.U32 R22, R11, 0x4, R20 ;  /* 0x000000040b167825 */ /* 0x000fc800078e0014 */
[----:B--2---:R-:W-:-:S05]  /*0770*/  FFMA R25, R16, R24, R15 ;  /* 0x0000001810197223 */ /* 0x004fca000000000f */
[----:B------:R2:W-:Y:S04]  /*0780*/  STG.E desc[UR6][R2.64], R25 ;  /* 0x0000001902007986 */ /* 0x0005e8000c101906 */
[----:B------:R-:W3:Y:S04]  /*0790*/  LDG.E R16, desc[UR6][R6.64+0x14] ;  /* 0x0000140606107981 */ /* 0x000ee8000c1e1900 */
[----:B------:R-:W3:Y:S01]  /*07a0*/  LDG.E R24, desc[UR6][R22.64] ;  /* 0x0000000616187981 */ /* 0x000ee2000c1e1900 */
[----:B------:R-:W-:-:S04]  /*07b0*/  IMAD.WIDE.U32 R4, R11, 0x4, R22 ;  /* 0x000000040b047825 */ /* 0x000fc800078e0016 */
[----:B---3--:R-:W-:-:S05]  /*07c0*/  FFMA R27, R16, R24, R25 ;  /* 0x00000018101b7223 */ /* 0x008fca0000000019 */
[----:B------:R2:W-:Y:S04]  /*07d0*/  STG.E desc[UR6][R2.64], R27 ;  /* 0x0000001b02007986 */ /* 0x0005e8000c101906 */
[----:B------:R-:W3:Y:S04]  /*07e0*/  LDG.E R16, desc[UR6][R6.64+0x18] ;  /* 0x0000180606107981 */ /* 0x000ee8000c1e1900 */
[----:B-1----:R-:W3:Y:S01]  /*07f0*/  LDG.E R15, desc[UR6][R4.64] ;  /* 0x00000006040f7981 */ /* 0x002ee2000c1e1900 */
[----:B------:R-:W-:Y:S01]  /*0800*/  IMAD.WIDE.U32 R20, R11, 0x4, R4 ;  /* 0x000000040b147825 */ /* 0x000fe200078e0004 */
[----:B------:R-:W-:-:S03]  /*0810*/  IADD3 R12, PT, PT, R12, 0x8, RZ ;  /* 0x000000080c0c7810 */ /* 0x000fc60007ffe0ff */
[----:B---3--:R-:W-:-:S05]  /*0820*/  FFMA R29, R16, R15, R27 ;  /* 0x0000000f101d7223 */ /* 0x008fca000000001b */
[----:B------:R2:W-:Y:S04]  /*0830*/  STG.E desc[UR6][R2.64], R29 ;  /* 0x0000001d02007986 */ /* 0x0005e8000c101906 */
[----:B------:R-:W3:Y:S04]  /*0840*/  LDG.E R16, desc[UR6][R6.64+0x1c] ;  /* 0x00001c0606107981 */ /* 0x000ee8000c1e1900 */
[----:B------:R-:W3:Y:S01]  /*0850*/  LDG.E R20, desc[UR6][R20.64] ;  /* 0x0000000614147981 */ /* 0x000ee2000c1e1900 */
[----:B------:R-:W-:Y:S02]  /*0860*/  ISETP.NE.AND P1, PT, R12, RZ, PT ;  /* 0x000000ff0c00720c */ /* 0x000fe40003f25270 */
[----:B------:R-:W-:-:S02]  /*0870*/  IADD3 R17, PT, PT, R17, 0x8, RZ ;  /* 0x0000000811117810 */ /* 0x000fc40007ffe0ff */
[----:B------:R-:W-:Y:S01]  /*0880*/  LEA R14, R11, R14, 0x3 ;  /* 0x0000000e0b0e7211 */ /* 0x000fe200078e18ff */
[----:B---3--:R-:W-:-:S05]  /*0890*/  FFMA R15, R16, R20, R29 ;  /* 0x00000014100f7223 */ /* 0x008fca000000001d */
[----:B------:R2:W-:Y:S03]  /*08a0*/  STG.E desc[UR6][R2.64], R15 ;  /* 0x0000000f02007986 */ /* 0x0005e6000c101906 */
[----:B------:R-:W-:Y:S05]  /*08b0*/  @P1 BRA `(.L_x_6) ;  /* 0xfffffffc00401947 */ /* 0x000fea000383ffff */
[----:B------:R-:W-:-:S07]  /*08c0*/  MOV R6, R8 ;  /* 0x0000000800067202 */ /* 0x000fce0000000f00 */
.L_x_5:
[----:B------:R-:W-:-:S13]  /*08d0*/  ISETP.NE.AND P1, PT, R19, RZ, PT ;  /* 0x000000ff1300720c */ /* 0x000fda0003f25270 */
[----:B------:R-:W-:Y:S05]  /*08e0*/  @!P1 BRA `(.L_x_7) ;  /* 0x00000004001c9947 */ /* 0x000fea0003800000 */
[----:B------:R-:W-:Y:S02]  /*08f0*/  IADD3 R4, PT, PT, R19, -0x1, RZ ;  /* 0xffffffff13047810 */ /* 0x000fe40007ffe0ff */
[----:B------:R-:W-:Y:S02]  /*0900*/  ISETP.NE.AND P1, PT, R9, RZ, PT ;  /* 0x000000ff0900720c */ /* 0x000fe40003f25270 */
[----:B------:R-:W-:-:S13]  /*0910*/  ISETP.GE.U32.AND P2, PT, R4, 0x3, PT ;  /* 0x000000030400780c */ /* 0x000fda0003f46070 */
[----:B------:R-:W-:Y:S05]  /*0920*/  @!P2 BRA `(.L_x_8) ;  /* 0x00000000007ca947 */ /* 0x000fea0003800000 */
[----:B------:R-:W1:Y:S01]  /*0930*/  LDC.64 R16, c[0x0][0x380] ;  /* 0x0000e000ff107b82 */ /* 0x000e620000000a00 */
[----:B------:R-:W-:Y:S01]  /*0940*/  IADD3 R21, PT, PT, R13, R6, RZ ;  /* 0x000000060d157210 */ /* 0x000fe20007ffe0ff */
[----:B------:R-:W-:-:S06]  /*0950*/  IMAD R7, R6, R11, R0 ;  /* 0x0000000b06077224 */ /* 0x000fcc00078e0200 */
[----:B------:R-:W3:Y:S01]  /*0960*/  LDC.64 R4, c[0x0][0x388] ;  /* 0x0000e200ff047b82 */ /* 0x000ee20000000a00 */
[----:B-1----:R-:W-:-:S07]  /*0970*/  IMAD.WIDE.U32 R20, R21, 0x4, R16 ;  /* 0x0000000415147825 */ /* 0x002fce00078e0010 */
[----:B------:R-:W1:Y:S01]  /*0980*/  LDC.64 R16, c[0x0][0x380] ;  /* 0x0000e000ff107b82 */ /* 0x000e620000000a00 */
[----:B------:R-:W4:Y:S01]  /*0990*/  LDG.E R20, desc[UR6][R20.64] ;  /* 0x0000000614147981 */ /* 0x000f22000c1e1900 */
[----:B---3--:R-:W-:-:S05]  /*09a0*/  IMAD.WIDE R4, R7, 0x4, R4 ;  /* 0x0000000407047825 */ /* 0x008fca00078e0204 */
[----:B------:R-:W4:Y:S01]  /*09b0*/  LDG.E R7, desc[UR6][R4.64] ;  /* 0x0000000604077981 */ /* 0x000f22000c1e1900 */
[----:B------:R-:W-:-:S04]  /*09c0*/  IADD3 R12, P2, PT, R13, R6, RZ ;  /* 0x000000060d0c7210 */ /* 0x000fc80007f5e0ff */
[----:B------:R-:W-:Y:S02]  /*09d0*/  IADD3.X R14, PT, PT, RZ, RZ, RZ, P2, !PT ;  /* 0x000000ffff0e7210 */ /* 0x000fe400017fe4ff */
[----:B-1----:R-:W-:-:S04]  /*09e0*/  LEA R16, P2, R12, R16, 0x2 ;  /* 0x000000100c107211 */ /* 0x002fc800078410ff */
[----:B------:R-:W-:Y:S01]  /*09f0*/  LEA.HI.X R17, R12, R17, R14, 0x2, P2 ;  /* 0x000000110c117211 */ /* 0x000fe200010f140e */
[----:B----45:R-:W-:Y:S01]  /*0a00*/  FFMA R7, R20, R7, R15 ;  /* 0x0000000714077223 */ /* 0x030fe2000000000f */
[----:B--2---:R-:W-:-:S04]  /*0a10*/  IMAD.WIDE.U32 R14, R11, 0x4, R4 ;  /* 0x000000040b0e7825 */ /* 0x004fc800078e0004 */
[----:B------:R1:W-:Y:S04]  /*0a20*/  STG.E desc[UR6][R2.64], R7 ;  /* 0x0000000702007986 */ /* 0x0003e8000c101906 */
[----:B------:R-:W2:Y:S04]  /*0a30*/  LDG.E R22, desc[UR6][R14.64] ;  /* 0x000000060e167981 */ /* 0x000ea8000c1e1900 */
[----:B------:R-:W2:Y:S01]  /*0a40*/  LDG.E R12, desc[UR6][R16.64+0x4] ;  /* 0x00000406100c7981 */ /* 0x000ea2000c1e1900 */
[----:B------:R-:W-:-:S04]  /*0a50*/  IMAD.WIDE.U32 R4, R11, 0x4, R14 ;  /* 0x000000040b047825 */ /* 0x000fc800078e000e */
[----:B--2---:R-:W-:-:S05]  /*0a60*/  FFMA R23, R12, R22, R7 ;  /* 0x000000160c177223 */ /* 0x004fca0000000007 */
[----:B------:R1:W-:Y:S04]  /*0a70*/  STG.E desc[UR6][R2.64], R23 ;  /* 0x0000001702007986 */ /* 0x0003e8000c101906 */
[----:B------:R-:W2:Y:S04]  /*0a80*/  LDG.E R12, desc[UR6][R16.64+0x8] ;  /* 0x00000806100c7981 */ /* 0x000ea8000c1e1900 */
[----:B------:R-:W2:Y:S02]  /*0a90*/  LDG.E R20, desc[UR6][R4.64] ;  /* 0x0000000604147981 */ /* 0x000ea4000c1e1900 */
[----:B--2---:R-:W-:Y:S01]  /*0aa0*/  FFMA R25, R12, R20, R23 ;  /* 0x000000140c197223 */ /* 0x004fe20000000017 */
[----:B------:R-:W-:-:S04]  /*0ab0*/  IMAD.WIDE.U32 R20, R11, 0x4, R4 ;  /* 0x000000040b147825 */ /* 0x000fc800078e0004 */
[----:B------:R1:W-:Y:S04]  /*0ac0*/  STG.E desc[UR6][R2.64], R25 ;  /* 0x0000001902007986 */ /* 0x0003e8000c101906 */
[----:B------:R-:W2:Y:S04]  /*0ad0*/  LDG.E R12, desc[UR6][R16.64+0xc] ;  /* 0x00000c06100c7981 */ /* 0x000ea8000c1e1900 */
[----:B------:R-:W2:Y:S01]  /*0ae0*/  LDG.E R20, desc[UR6][R20.64] ;  /* 0x0000000614147981 */ /* 0x000ea2000c1e1900 */
[----:B------:R-:W-:Y:S01]  /*0af0*/  IADD3 R6, PT, PT, R6, 0x4, RZ ;  /* 0x0000000406067810 */ /* 0x000fe20007ffe0ff */
[----:B--2---:R-:W-:-:S05]  /*0b00*/  FFMA R15, R12, R20, R25 ;  /* 0x000000140c0f7223 */ /* 0x004fca0000000019 */
[----:B------:R1:W-:Y:S02]  /*0b10*/  STG.E desc[UR6][R2.64], R15 ;  /* 0x0000000f02007986 */ /* 0x0003e4000c101906 */
.L_x_8:
[----:B------:R-:W-:Y:S05]  /*0b20*/  @!P1 BRA `(.L_x_7) ;  /* 0x00000000008c9947 */ /* 0x000fea0003800000 */
[----:B------:R-:W-:Y:S02]  /*0b30*/  ISETP.NE.AND P2, PT, R9, 0x1, PT ;  /* 0x000000010900780c */ /* 0x000fe40003f45270 */
[----:B------:R-:W-:-:S11]  /*0b40*/  LOP3.LUT P1, RZ, R11, 0x1, RZ, 0xc0, !PT ;  /* 0x000000010bff7812 */ /* 0x000fd6000782c0ff */
[----:B------:R-:W-:Y:S05]  /*0b50*/  @!P2 BRA `(.L_x_9) ;  /* 0x000000000054a947 */ /* 0x000fea0003800000 */
[----:B------:R-:W3:Y:S01]  /*0b60*/  LDC.64 R16, c[0x0][0x380] ;  /* 0x0000e000ff107b82 */ /* 0x000ee20000000a00 */
[----:B------:R-:W-:Y:S01]  /*0b70*/  IADD3 R21, PT, PT, R13, R6, RZ ;  /* 0x000000060d157210 */ /* 0x000fe20007ffe0ff */
[----:B-1----:R-:W-:-:S06]  /*0b80*/  IMAD R7, R6, R11, R0 ;  /* 0x0000000b06077224 */ /* 0x002fcc00078e0200 */
[----:B------:R-:W1:Y:S01]  /*0b90*/  LDC.64 R4, c[0x0][0x388] ;  /* 0x0000e200ff047b82 */ /* 0x000e620000000a00 */
[----:B---3--:R-:W-:-:S07]  /*0ba0*/  IMAD.WIDE.U32 R20, R21, 0x4, R16 ;  /* 0x0000000415147825 */ /* 0x008fce00078e0010 */
[----:B------:R-:W3:Y:S01]  /*0bb0*/  LDC.64 R16, c[0x0][0x380] ;  /* 0x0000e000ff107b82 */ /* 0x000ee20000000a00 */
[----:B------:R-:W4:Y:S01]  /*0bc0*/  LDG.E R20, desc[UR6][R20.64] ;  /* 0x0000000614147981 */ /* 0x000f22000c1e1900 */
[----:B-1----:R-:W-:-:S05]  /*0bd0*/  IMAD.WIDE R4, R7, 0x4, R4 ;  /* 0x0000000407047825 */ /* 0x002fca00078e0204 */
[----:B------:R-:W4:Y:S01]  /*0be0*/  LDG.E R7, desc[UR6][R4.64] ;  /* 0x0000000604077981 */ /* 0x000f22000c1e1900 */
[----:B------:R-:W-:-:S04]  /*0bf0*/  IADD3 R12, P2, PT, R13, R6, RZ ;  /* 0x000000060d0c7210 */ /* 0x000fc80007f5e0ff */
[----:B------:R-:W-:Y:S01]  /*0c00*/  IADD3.X R14, PT, PT, RZ, RZ, RZ, P2, !PT ;  /* 0x000000ffff0e7210 */ /* 0x000fe200017fe4ff */
[----:B------:R-:W-:Y:S01]  /*0c10*/  IMAD.WIDE.U32 R22, R11, 0x4, R4 ;  /* 0x000000040b167825 */ /* 0x000fe200078e0004 */
[----:B---3--:R-:W-:-:S04]  /*0c20*/  LEA R16, P2, R12, R16, 0x2 ;  /* 0x000000100c107211 */ /* 0x008fc800078410ff */
[----:B------:R-:W-:Y:S01]  /*0c30*/  LEA.HI.X R17, R12, R17, R14, 0x2, P2 ;  /* 0x000000110c117211 */ /* 0x000fe200010f140e */
[----:B----45:R-:W-:-:S05]  /*0c40*/  FFMA R7, R20, R7, R15 ;  /* 0x0000000714077223 */ /* 0x030fca000000000f */
[----:B------:R3:W-:Y:S04]  /*0c50*/  STG.E desc[UR6][R2.64], R7 ;  /* 0x0000000702007986 */ /* 0x0007e8000c101906 */
[----:B------:R-:W2:Y:S04]  /*0c60*/  LDG.E R16, desc[UR6][R16.64+0x4] ;  /* 0x0000040610107981 */ /* 0x000ea8000c1e1900 */
[----:B------:R-:W2:Y:S01]  /*0c70*/  LDG.E R22, desc[UR6][R22.64] ;  /* 0x0000000616167981 */ /* 0x000ea2000c1e1900 */
[----:B------:R-:W-:Y:S01]  /*0c80*/  IADD3 R6, PT, PT, R6, 0x2, RZ ;  /* 0x0000000206067810 */ /* 0x000fe20007ffe0ff */
[----:B--2---:R-:W-:-:S05]  /*0c90*/  FFMA R15, R16, R22, R7 ;  /* 0x00000016100f7223 */ /* 0x004fca0000000007 */
[----:B------:R3:W-:Y:S02]  /*0ca0*/  STG.E desc[UR6][R2.64], R15 ;  /* 0x0000000f02007986 */ /* 0x0007e4000c101906 */
.L_x_9:
[----:B------:R-:W-:Y:S05]  /*0cb0*/  @!P1 BRA `(.L_x_7) ;  /* 0x0000000000289947 */ /* 0x000fea0003800000 */
[----:B------:R-:W4:Y:S01]  /*0cc0*/  LDC.64 R16, c[0x0][0x380] ;  /* 0x0000e000ff107b82 */ /* 0x000f220000000a00 */
[----:B------:R-:W-:Y:S01]  /*0cd0*/  IADD3 R13, PT, PT, R13, R6, RZ ;  /* 0x000000060d0d7210 */ /* 0x000fe20007ffe0ff */
[----:B------:R-:W-:-:S06]  /*0ce0*/  IMAD R11, R6, R11, R0 ;  /* 0x0000000b060b7224 */ /* 0x000fcc00078e0200 */
[----:B------:R-:W0:Y:S01]  /*0cf0*/  LDC.64 R4, c[0x0][0x388] ;  /* 0x0000e200ff047b82 */ /* 0x000e220000000a00 */
[----:B----4-:R-:W-:-:S06]  /*0d00*/  IMAD.WIDE.U32 R16, R13, 0x4, R16 ;  /* 0x000000040d107825 */ /* 0x010fcc00078e0010 */
[----:B------:R-:W1:Y:S01]  /*0d10*/  LDG.E R16, desc[UR6][R16.64] ;  /* 0x0000000610107981 */ /* 0x000e62000c1e1900 */
[----:B0-----:R-:W-:-:S06]  /*0d20*/  IMAD.WIDE R4, R11, 0x4, R4 ;  /* 0x000000040b047825 */ /* 0x001fcc00078e0204 */
[----:B------:R-:W1:Y:S02]  /*0d30*/  LDG.E R4, desc[UR6][R4.64] ;  /* 0x0000000604047981 */ /* 0x000e64000c1e1900 */
[----:B-123-5:R-:W-:-:S05]  /*0d40*/  FFMA R15, R16, R4, R15 ;  /* 0x00000004100f7223 */ /* 0x02efca000000000f */
[----:B------:R4:W-:Y:S02]  /*0d50*/  STG.E desc[UR6][R2.64], R15 ;  /* 0x0000000f02007986 */ /* 0x0009e4000c101906 */
.L_x_7:
[----:B------:R-:W-:Y:S05]  /*0d60*/  @P0 BRA `(.L_x_10) ;  /* 0xfffffff400dc0947 */ /* 0x000fea000383ffff */
[----:B------:R-:W-:Y:S05]  /*0d70*/  EXIT ;  /* 0x000000000000794d */ /* 0x000fea0003800000 */
.L_x_11:
[----:B------:R-:W-:-:S00]  /*0d80*/  BRA `(.L_x_11) ;  /* 0xfffffffc00fc7947 */ /* 0x000fc0000383ffff */
[----:B------:R-:W-:-:S00]  /*0d90*/  NOP ;  /* 0x0000000000007918 */ /* 0x000fc00000000000 */
        /* <DEDUP_REMOVED lines=14> */
.L_x_23:


//--------------------- .text._Z17matmul_row_kernelPfS_S_i --------------------------
	.section	.text._Z17matmul_row_kernelPfS_S_i,"ax",@progbits
	.align	128
        .global         _Z17matmul_row_kernelPfS_S_i
        .type           _Z17matmul_row_kernelPfS_S_i,@function
        .size           _Z17matmul_row_kernelPfS_S_i,(.L_x_24 - _Z17matmul_row_kernelPfS_S_i)
        .other          _Z17matmul_row_kernelPfS_S_i,@"STO_CUDA_ENTRY STV_DEFAULT"
_Z17matmul_row_kernelPfS_S_i:
.text._Z17matmul_row_kernelPfS_S_i:
[----:B------:R-:W-:Y:S01]  /*0000*/  LDC R1, c[0x0][0x37c] ;  /* 0x0000df00ff017b82 */ /* 0x000fe20000000800 */
[----:B------:R-:W0:Y:S07]  /*0010*/  S2R R0, SR_TID.X ;  /* 0x0000000000007919 */ /* 0x000e2e0000002100 */
[----:B------:R-:W0:Y:S08]  /*0020*/  S2UR UR4, SR_CTAID.X ;  /* 0x00000000000479c3 */ /* 0x000e300000002500 */
[----:B------:R-:W0:Y:S08]  /*0030*/  LDC R3, c[0x0][0x360] ;  /* 0x0000d800ff037b82 */ /* 0x000e300000000800 */
[----:B------:R-:W1:Y:S01]  /*0040*/  LDC R5, c[0x0][0x398] ;  /* 0x0000e600ff057b82 */ /* 0x000e620000000800 */
[----:B0-----:R-:W-:-:S05]  /*0050*/  IMAD R0, R3, UR4, R0 ;  /* 0x0000000403007c24 */ /* 0x001fca000f8e0200 */
[----:B-1----:R-:W-:-:S13]  /*0060*/  ISETP.GE.AND P0, PT, R0, R5, PT ;  /* 0x000000050000720c */ /* 0x002fda0003f06270 */
[----:B------:R-:W-:Y:S05]  /*0070*/  @P0 EXIT ;  /* 0x000000000000094d */ /* 0x000fea0003800000 */
[----:B------:R-:W-:-:S13]  /*0080*/  ISETP.GE.AND P0, PT, R5, 0x1, PT ;  /* 0x000000010500780c */ /* 0x000fda0003f06270 */
[----:B------:R-:W-:Y:S05]  /*0090*/  @!P0 EXIT ;  /* 0x000000000000894d */ /* 0x000fea0003800000 */
[C---:B------:R-:W-:Y:S01]  /*00a0*/  ISETP.GE.U32.AND P0, PT, R5.reuse, 0x8, PT ;  /* 0x000000080500780c */ /* 0x040fe20003f06070 */
[----:B------:R-:W0:Y:S01]  /*00b0*/  LDCU.64 UR10, c[0x0][0x358] ;  /* 0x00006b00ff0a77ac */ /* 0x000e220008000a00 */
[----:B------:R-:W-:Y:S01]  /*00c0*/  LOP3.LUT R13, R5, 0x7, RZ, 0xc0, !PT ;  /* 0x00000007050d7812 */ /* 0x000fe200078ec0ff */
[----:B------:R-:W-:Y:S02]  /*00d0*/  HFMA2 R11, -RZ, RZ, 0, 0 ;  /* 0x00000000ff0b7431 */ /* 0x000fe400000001ff */
[----:B------:R-:W-:Y:S01]  /*00e0*/  IMAD R0, R0, R5, RZ ;  /* 0x0000000500007224 */ /* 0x000fe200078e02ff */
[----:B------:R-:W-:-:S07]  /*00f0*/  ISETP.NE.AND P1, PT, R13, RZ, PT ;  /* 0x000000ff0d00720c */ /* 0x000fce0003f25270 */
[----:B------:R-:W-:Y:S06]  /*0100*/  @!P0 BRA `(.L_x_12) ;  /* 0x0000000000408947 */ /* 0x000fec0003800000 */
[----:B------:R-:W1:Y:S01]  /*0110*/  LDC.64 R6, c[0x0][0x390] ;  /* 0x0000e400ff067b82 */ /* 0x000e620000000a00 */
[----:B------:R-:W-:Y:S01]  /*0120*/  LOP3.LUT R11, R5, 0x7ffffff8, RZ, 0xc0, !PT ;  /* 0x7ffffff8050b7812 */ /* 0x000fe200078ec0ff */
[----:B------:R-:W-:-:S06]  /*0130*/  UMOV UR4, URZ ;  /* 0x000000ff00047c82 */ /* 0x000fcc0008000000 */
.L_x_13:
[----:B--2---:R-:W-:Y:S01]  /*0140*/  VIADD R3, R0, UR4 ;  /* 0x0000000400037c36 */ /* 0x004fe20008000000 */
[----:B------:R-:W-:-:S03]  /*0150*/  UIADD3 UR4, UPT, UPT, UR4, 0x8, URZ ;  /* 0x0000000804047890 */ /* 0x000fc6000fffe0ff */
[----:B-1----:R-:W-:-:S03]  /*0160*/  IMAD.WIDE R2, R3, 0x4, R6 ;  /* 0x0000000403027825 */ /* 0x002fc600078e0206 */
[----:B------:R-:W-:Y:S02]  /*0170*/  ISETP.NE.AND P0, PT, R11, UR4, PT ;  /* 0x000000040b007c0c */ /* 0x000fe4000bf05270 */
[----:B0-----:R2:W-:Y:S04]  /*0180*/  STG.E desc[UR10][R2.64], RZ ;  /* 0x000000ff02007986 */ /* 0x0015e8000c10190a */
[----:B------:R2:W-:Y:S04]  /*0190*/  STG.E desc[UR10][R2.64+0x4], RZ ;  /* 0x000004ff02007986 */ /* 0x0005e8000c10190a */
[----:B------:R2:W-:Y:S04]  /*01a0*/  STG.E desc[UR10][R2.64+0x8], RZ ;  /* 0x000008ff02007986 */ /* 0x0005e8000c10190a */
[----:B------:R2:W-:Y:S04]  /*01b0*/  STG.E desc[UR10][R2.64+0xc], RZ ;  /* 0x00000cff02007986 */ /* 0x0005e8000c10190a */
[----:B------:R2:W-:Y:S04]  /*01c0*/  STG.E desc[UR10][R2.64+0x10], RZ ;  /* 0x000010ff02007986 */ /* 0x0005e8000c10190a */
[----:B------:R2:W-:Y:S04]  /*01d0*/  STG.E desc[UR10][R2.64+0x14], RZ ;  /* 0x000014ff02007986 */ /* 0x0005e8000c10190a */
[----:B------:R2:W-:Y:S04]  /*01e0*/  STG.E desc[UR10][R2.64+0x18], RZ ;  /* 0x000018ff02007986 */ /* 0x0005e8000c10190a */
[----:B------:R2:W-:Y:S01]  /*01f0*/  STG.E desc[UR10][R2.64+0x1c], RZ ;  /* 0x00001cff02007986 */ /* 0x0005e2000c10190a */
[----:B------:R-:W-:Y:S05]  /*0200*/  @P0 BRA `(.L_x_13) ;  /* 0xfffffffc00cc0947 */ /* 0x000fea000383ffff */
.L_x_12:
[----:B------:R-:W-:Y:S05]  /*0210*/  @!P1 BRA `(.L_x_14) ;  /* 0x0000000000689947 */ /* 0x000fea0003800000 */
[----:B------:R-:W-:Y:S02]  /*0220*/  ISETP.GE.U32.AND P0, PT, R13, 0x4, PT ;  /* 0x000000040d00780c */ /* 0x000fe40003f06070 */
[----:B------:R-:W-:-:S04]  /*0230*/  LOP3.LUT R4, R5, 0x3, RZ, 0xc0, !PT ;  /* 0x0000000305047812 */ /* 0x000fc800078ec0ff */
[----:B------:R-:W-:-:S07]  /*0240*/  ISETP.NE.AND P1, PT, R4, RZ, PT ;  /* 0x000000ff0400720c */ /* 0x000fce0003f25270 */
[----:B------:R-:W-:Y:S06]  /*0250*/  @!P0 BRA `(.L_x_15) ;  /* 0x0000000000208947 */ /* 0x000fec0003800000 */
[----:B--2---:R-:W1:Y:S01]  /*0260*/  LDC.64 R2, c[0x0][0x390] ;  /* 0x0000e400ff027b82 */ /* 0x004e620000000a00 */
[----:B------:R-:W-:Y:S01]  /*0270*/  IADD3 R7, PT, PT, R0, R11, RZ ;  /* 0x0000000b00077210 */ /* 0x000fe20007ffe0ff */
[----:B------:R-:W-:-:S04]  /*0280*/  VIADD R11, R11, 0x4 ;  /* 0x000000040b0b7836 */ /* 0x000fc80000000000 */
[----:B-1----:R-:W-:-:S05]  /*0290*/  IMAD.WIDE R2, R7, 0x4, R2 ;  /* 0x0000000407027825 */ /* 0x002fca00078e0202 */
[----:B0-----:R1:W-:Y:S04]  /*02a0*/  STG.E desc[UR10][R2.64], RZ ;  /* 0x000000ff02007986 */ /* 0x0013e8000c10190a */
[----:B------:R1:W-:Y:S04]  /*02b0*/  STG.E desc[UR10][R2.64+0x4], RZ ;  /* 0x000004ff02007986 */ /* 0x0003e8000c10190a */
[----:B------:R1:W-:Y:S04]  /*02c0*/  STG.E desc[UR10][R2.64+0x8], RZ ;  /* 0x000008ff02007986 */ /* 0x0003e8000c10190a */
[----:B------:R1:W-:Y:S02]  /*02d0*/  STG.E desc[UR10][R2.64+0xc], RZ ;  /* 0x00000cff02007986 */ /* 0x0003e4000c10190a */
.L_x_15:
[----:B------:R-:W-:Y:S05]  /*02e0*/  @!P1 BRA `(.L_x_14) ;  /* 0x0000000000349947 */ /* 0x000fea0003800000 */
[----:B-12---:R-:W-:Y:S02]  /*02f0*/  LOP3.LUT R2, R5, 0x1, RZ, 0xc0, !PT ;  /* 0x0000000105027812 */ /* 0x006fe400078ec0ff */
[----:B------:R-:W-:Y:S02]  /*0300*/  ISETP.NE.AND P0, PT, R4, 0x1, PT ;  /* 0x000000010400780c */ /* 0x000fe40003f05270 */
[----:B------:R-:W-:-:S11]  /*0310*/  ISETP.NE.U32.AND P1, PT, R2, 0x1, PT ;  /* 0x000000010200780c */ /* 0x000fd60003f25070 */
[----:B------:R-:W1:Y:S01]  /*0320*/  @P0 LDC.64 R2, c[0x0][0x390] ;  /* 0x0000e400ff020b82 */ /* 0x000e620000000a00 */
[----:B------:R-:W-:Y:S01]  /*0330*/  @P0 IADD3 R7, PT, PT, R0, R11, RZ ;  /* 0x0000000b00070210 */ /* 0x000fe20007ffe0ff */
[----:B------:R-:W-:-:S05]  /*0340*/  @P0 VIADD R11, R11, 0x2 ;  /* 0x000000020b0b0836 */ /* 0x000fca0000000000 */
[----:B------:R-:W-:Y:S01]  /*0350*/  @!P1 IADD3 R11, PT, PT, R0, R11, RZ ;  /* 0x0000000b000b9210 */ /* 0x000fe20007ffe0ff */
[----:B------:R-:W2:Y:S01]  /*0360*/  @!P1 LDC.64 R8, c[0x0][0x390] ;  /* 0x0000e400ff089b82 */ /* 0x000ea20000000a00 */
[----:B-1----:R-:W-:-:S05]  /*0370*/  @P0 IMAD.WIDE R6, R7, 0x4, R2 ;  /* 0x0000000407060825 */ /* 0x002fca00078e0202 */
[----:B0-----:R3:W-:Y:S01]  /*0380*/  @P0 STG.E desc[UR10][R6.64], RZ ;  /* 0x000000ff06000986 */ /* 0x0017e2000c10190a */
[----:B--2---:R-:W-:-:S03]  /*0390*/  @!P1 IMAD.WIDE R2, R11, 0x4, R8 ;  /* 0x000000040b029825 */ /* 0x004fc600078e0208 */
[----:B------:R3:W-:Y:S04]  /*03a0*/  @P0 STG.E desc[UR10][R6.64+0x4], RZ ;  /* 0x000004ff06000986 */ /* 0x0007e8000c10190a */
[----:B------:R3:W-:Y:S02]  /*03b0*/  @!P1 STG.E desc[UR10][R2.64], RZ ;  /* 0x000000ff02009986 */ /* 0x0007e4000c10190a */
.L_x_14:
[----:B------:R-:W4:Y:S01]  /*03c0*/  LDCU.64 UR6, c[0x0][0x390] ;  /* 0x00007200ff0677ac */ /* 0x000f220008000a00 */
[----:B-123--:R-:W-:Y:S01]  /*03d0*/  VIADD R2, R13, 0xffffffff ;  /* 0xffffffff0d027836 */ /* 0x00efe20000000000 */
[C---:B------:R-:W-:Y:S02]  /*03e0*/  LOP3.LUT R4, R5.reuse, 0x7ffffff8, RZ, 0xc0, !PT ;  /* 0x7ffffff805047812 */ /* 0x040fe400078ec0ff */
[----:B------:R-:W-:Y:S01]  /*03f0*/  LOP3.LUT R5, R5, 0x3, RZ, 0xc0, !PT ;  /* 0x0000000305057812 */ /* 0x000fe200078ec0ff */
[----:B------:R-:W-:Y:S01]  /*0400*/  UMOV UR4, URZ ;  /* 0x000000ff00047c82 */ /* 0x000fe20008000000 */
[----:B------:R-:W-:Y:S02]  /*0410*/  ISETP.GE.U32.AND P0, PT, R2, 0x3, PT ;  /* 0x000000030200780c */ /* 0x000fe40003f06070 */
[----:B------:R-:W-:Y:S01]  /*0420*/  IADD3 R6, PT, PT, -R4, RZ, RZ ;  /* 0x000000ff04067210 */ /* 0x000fe20007ffe1ff */
[----:B----4-:R-:W-:-:S04]  /*0430*/  UIADD3 UR5, UP0, UPT, UR6, 0x10, URZ ;  /* 0x0000001006057890 */ /* 0x010fc8000ff1e0ff */
[----:B------:R-:W-:-:S12]  /*0440*/  UIADD3.X UR8, UPT, UPT, URZ, UR7, URZ, UP0, !UPT ;  /* 0x00000007ff087290 */ /* 0x000fd800087fe4ff */
.L_x_21:
[----:B-1----:R-:W1:Y:S01]  /*0450*/  LDCU UR13, c[0x0][0x398] ;  /* 0x00007300ff0d77ac */ /* 0x002e620008000800 */
[----:B--2---:R-:W2:Y:S01]  /*0460*/  LDC.64 R2, c[0x0][0x380] ;  /* 0x0000e000ff027b82 */ /* 0x004ea20000000a00 */
[----:B----4-:R-:W-:Y:S01]  /*0470*/  VIADD R7, R0, UR4 ;  /* 0x0000000400077c36 */ /* 0x010fe20008000000 */
[----:B-1----:R-:W-:Y:S02]  /*0480*/  UISETP.GE.U32.AND UP1, UPT, UR13, 0x8, UPT ;  /* 0x000000080d00788c */ /* 0x002fe4000bf26070 */
[----:B------:R-:W-:Y:S02]  /*0490*/  UIMAD UR12, UR4, UR13, URZ ;  /* 0x0000000d040c72a4 */ /* 0x000fe4000f8e02ff */
[----:B------:R-:W-:Y:S01]  /*04a0*/  UIADD3 UR4, UPT, UPT, UR4, 0x1, URZ ;  /* 0x0000000104047890 */ /* 0x000fe2000fffe0ff */
[----:B--2---:R-:W-:-:S04]  /*04b0*/  IMAD.WIDE R2, R7, 0x4, R2 ;  /* 0x0000000407027825 */ /* 0x004fc800078e0202 */
[----:B------:R-:W-:Y:S01]  /*04c0*/  HFMA2 R7, -RZ, RZ, 0, 0 ;  /* 0x00000000ff077431 */ /* 0x000fe200000001ff */
[----:B------:R-:W-:Y:S01]  /*04d0*/  UISETP.NE.AND UP0, UPT, UR4, UR13, UPT ;  /* 0x0000000d0400728c */ /* 0x000fe2000bf05270 */
[----:B---3--:R-:W-:Y:S10]  /*04e0*/  BRA.U !UP1, `(.L_x_16) ;  /* 0x0000000109ec7547 */ /* 0x008ff4000b800000 */
[----:B------:R-:W1:Y:S01]  /*04f0*/  LDCU.64 UR6, c[0x0][0x388] ;  /* 0x00007100ff0677ac */ /* 0x000e620008000a00 */
[----:B------:R-:W-:Y:S01]  /*0500*/  IMAD.MOV.U32 R7, RZ, RZ, R0 ;  /* 0x000000ffff077224 */ /* 0x000fe200078e0000 */
[----:B------:R-:W-:Y:S01]  /*0510*/  MOV R12, R6 ;  /* 0x00000006000c7202 */ /* 0x000fe20000000f00 */
[----:B-1----:R-:W-:-:S04]  /*0520*/  UIMAD.WIDE.U32 UR6, UR12, 0x4, UR6 ;  /* 0x000000040c0678a5 */ /* 0x002fc8000f8e0006 */
[----:B------:R-:W-:-:S04]  /*0530*/  UIADD3 UR9, UP1, UPT, UR6, 0x10, URZ ;  /* 0x0000001006097890 */ /* 0x000fc8000ff3e0ff */
[----:B------:R-:W-:Y:S02]  /*0540*/  UIADD3.X UR6, UPT, UPT, URZ, UR7, URZ, UP1, !UPT ;  /* 0x00000007ff067290 */ /* 0x000fe40008ffe4ff */
[----:B------:R-:W-:-:S04]  /*0550*/  IMAD.U32 R14, RZ, RZ, UR9 ;  /* 0x00000009ff0e7e24 */ /* 0x000fc8000f8e00ff */
[----:B------:R-:W-:-:S07]  /*0560*/  MOV R9, UR6 ;  /* 0x0000000600097c02 */ /* 0x000fce0008000f00 */
.L_x_17:
[----:B---3--:R-:W-:Y:S01]  /*0570*/  MOV R11, UR8 ;  /* 0x00000008000b7c02 */ /* 0x008fe20008000f00 */
[----:B------:R-:W-:Y:S02]  /*0580*/  IMAD.U32 R10, RZ, RZ, UR5 ;  /* 0x00000005ff0a7e24 */ /* 0x000fe4000f8e00ff */
[----:B------:R-:W-:Y:S02]  /*0590*/  IMAD.MOV.U32 R8, RZ, RZ, R14 ;  /* 0x000000ffff087224 */ /* 0x000fe400078e000e */
[----:B------:R-:W-:Y:S01]  /*05a0*/  IMAD.WIDE R10, R7, 0x4, R10 ;  /* 0x00000004070a7825 */ /* 0x000fe200078e020a */
[----:B0-----:R-:W2:Y:S04]  /*05b0*/  LDG.E R14, desc[UR10][R2.64] ;  /* 0x0000000a020e7981 */ /* 0x001ea8000c1e1900 */
[----:B------:R-:W2:Y:S04]  /*05c0*/  LDG.E R15, desc[UR10][R8.64+-0x10] ;  /* 0xfffff00a080f7981 */ /* 0x000ea8000c1e1900 */
[----:B------:R-:W2:Y:S04]  /*05d0*/  LDG.E R17, desc[UR10][R10.64+-0x10] ;  /* 0xfffff00a0a117981 */ /* 0x000ea8000c1e1900 */
[----:B------:R-:W3:Y:S04]  /*05e0*/  LDG.E R19, desc[UR10][R10.64+-0xc] ;  /* 0xfffff40a0a137981 */ /* 0x000ee8000c1e1900 */
[----:B------:R-:W4:Y:S01]  /*05f0*/  LDG.E R21, desc[UR10][R10.64+-0x8] ;  /* 0xfffff80a0a157981 */ /* 0x000f22000c1e1900 */
[----:B--2---:R-:W-:-:S05]  /*0600*/  FFMA R15, R14, R15, R17 ;  /* 0x0000000f0e0f7223 */ /* 0x004fca0000000011 */
[----:B------:R0:W-:Y:S04]  /*0610*/  STG.E desc[UR10][R10.64+-0x10], R15 ;  /* 0xfffff00f0a007986 */ /* 0x0001e8000c10190a */
[----:B------:R-:W3:Y:S04]  /*0620*/  LDG.E R14, desc[UR10][R2.64] ;  /* 0x0000000a020e7981 */ /* 0x000ee8000c1e1900 */
[----:B------:R-:W3:Y:S02]  /*0630*/  LDG.E R17, desc[UR10][R8.64+-0xc] ;  /* 0xfffff40a08117981 */ /* 0x000ee4000c1e1900 */
[----:B---3--:R-:W-:-:S05]  /*0640*/  FFMA R17, R14, R17, R19 ;  /* 0x000000110e117223 */ /* 0x008fca0000000013 */
[----:B------:R1:W-:Y:S04]  /*0650*/  STG.E desc[UR10][R10.64+-0xc], R17 ;  /* 0xfffff4110a007986 */ /* 0x0003e8000c10190a */
[----:B------:R-:W4:Y:S04]  /*0660*/  LDG.E R14, desc[UR10][R2.64] ;  /* 0x0000000a020e7981 */ /* 0x000f28000c1e1900 */
[----:B------:R-:W4:Y:S02]  /*0670*/  LDG.E R19, desc[UR10][R8.64+-0x8] ;  /* 0xfffff80a08137981 */ /* 0x000f24000c1e1900 */
[----:B----4-:R-:W-:-:S02]  /*0680*/  FFMA R19, R14, R19, R21 ;  /* 0x000000130e137223 */ /* 0x010fc40000000015 */
[----:B------:R-:W2:Y:S04]  /*0690*/  LDG.E R21, desc[UR10][R10.64+-0x4] ;  /* 0xfffffc0a0a157981 */ /* 0x000ea8000c1e1900 */
[----:B------:R3:W-:Y:S04]  /*06a0*/  STG.E desc[UR10][R10.64+-0x8], R19 ;  /* 0xfffff8130a007986 */ /* 0x0007e8000c10190a */
[----:B------:R-:W2:Y:S04]  /*06b0*/  LDG.E R14, desc[UR10][R2.64] ;  /* 0x0000000a020e7981 */ /* 0x000ea8000c1e1900 */
[----:B0-----:R-:W2:Y:S02]  /*06c0*/  LDG.E R15, desc[UR10][R8.64+-0x4] ;  /* 0xfffffc0a080f7981 */ /* 0x001ea4000c1e1900 */
[----:B--2---:R-:W-:-:S02]  /*06d0*/  FFMA R15, R14, R15, R21 ;  /* 0x0000000f0e0f7223 */ /* 0x004fc40000000015 */
[----:B------:R-:W2:Y:S04]  /*06e0*/  LDG.E R21, desc[UR10][R10.64] ;  /* 0x0000000a0a157981 */ /* 0x000ea8000c1e1900 */
[----:B------:R0:W-:Y:S04]  /*06f0*/  STG.E desc[UR10][R10.64+-0x4], R15 ;  /* 0xfffffc0f0a007986 */ /* 0x0001e8000c10190a */
[----:B------:R-:W2:Y:S04]  /*0700*/  LDG.E R14, desc[UR10][R2.64] ;  /* 0x0000000a020e7981 */ /* 0x000ea8000c1e1900 */
[----:B-1----:R-:W2:Y:S02]  /*0710*/  LDG.E R17, desc[UR10][R8.64] ;  /* 0x0000000a08117981 */ /* 0x002ea4000c1e1900 */
[----:B--2---:R-:W-:-:S02]  /*0720*/  FFMA R17, R14, R17, R21 ;  /* 0x000000110e117223 */ /* 0x004fc40000000015 */
[----:B------:R-:W2:Y:S04]  /*0730*/  LDG.E R21, desc[UR10][R10.64+0x4] ;  /* 0x0000040a0a157981 */ /* 0x000ea8000c1e1900 */
[----:B------:R1:W-:Y:S04]  /*0740*/  STG.E desc[UR10][R10.64], R17 ;  /* 0x000000110a007986 */ /* 0x0003e8000c10190a */
[----:B------:R-:W2:Y:S04]  /*0750*/  LDG.E R14, desc[UR10][R2.64] ;  /* 0x0000000a020e7981 */ /* 0x000ea8000c1e1900 */
[----:B---3--:R-:W2:Y:S02]  /*0760*/  LDG.E R19, desc[UR10][R8.64+0x4] ;  /* 0x0000040a08137981 */ /* 0x008ea4000c1e1900 */
[----:B--2---:R-:W-:-:S02]  /*0770*/  FFMA R19, R14, R19, R21 ;  /* 0x000000130e137223 */ /* 0x004fc40000000015 */
[----:B------:R-:W2:Y:S04]  /*0780*/  LDG.E R21, desc[UR10][R10.64+0x8] ;  /* 0x0000080a0a157981 */ /* 0x000ea8000c1e1900 */
[----:B------:R3:W-:Y:S04]  /*0790*/  STG.E desc[UR10][R10.64+0x4], R19 ;  /* 0x000004130a007986 */ /* 0x0007e8000c10190a */
[----:B------:R-:W2:Y:S04]  /*07a0*/  LDG.E R14, desc[UR10][R2.64] ;  /* 0x0000000a020e7981 */ /* 0x000ea8000c1e1900 */
[----:B0-----:R-:W2:Y:S01]  /*07b0*/  LDG.E R15, desc[UR10][R8.64+0x8] ;  /* 0x0000080a080f7981 */ /* 0x001ea2000c1e1900 */
[----:B------:R-:W-:Y:S01]  /*07c0*/  IADD3 R12, PT, PT, R12, 0x8, RZ ;  /* 0x000000080c0c7810 */ /* 0x000fe20007ffe0ff */
[----:B--2---:R-:W-:-:S02]  /*07d0*/  FFMA R15, R14, R15, R21 ;  /* 0x0000000f0e0f7223 */ /* 0x004fc40000000015 */
[----:B------:R-:W2:Y:S04]  /*07e0*/  LDG.E R21, desc[UR10][R10.64+0xc] ;  /* 0x00000c0a0a157981 */ /* 0x000ea8000c1e1900 */
[----:B------:R3:W-:Y:S04]  /*07f0*/  STG.E desc[UR10][R10.64+0x8], R15 ;  /* 0x0000080f0a007986 */ /* 0x0007e8000c10190a */
[----:B------:R-:W2:Y:S04]  /*0800*/  LDG.E R14, desc[UR10][R2.64] ;  /* 0x0000000a020e7981 */ /* 0x000ea8000c1e1900 */
[----:B-1----:R-:W2:Y:S01]  /*0810*/  LDG.E R17, desc[UR10][R8.64+0xc] ;  /* 0x00000c0a08117981 */ /* 0x002ea2000c1e1900 */
[----:B------:R-:W-:-:S02]  /*0820*/  ISETP.NE.AND P1, PT, R12, RZ, PT ;  /* 0x000000ff0c00720c */ /* 0x000fc40003f25270 */
[----:B------:R-:W-:Y:S01]  /*0830*/  IADD3 R7, PT, PT, R7, 0x8, RZ ;  /* 0x0000000807077810 */ /* 0x000fe20007ffe0ff */
[----:B--2---:R-:W-:Y:S01]  /*0840*/  FFMA R17, R14, R17, R21 ;  /* 0x000000110e117223 */ /* 0x004fe20000000015 */
[----:B------:R-:W-:-:S04]  /*0850*/  IADD3 R14, P2, PT, R8, 0x20, RZ ;  /* 0x00000020080e7810 */ /* 0x000fc80007f5e0ff */
[----:B------:R3:W-:Y:S01]  /*0860*/  STG.E desc[UR10][R10.64+0xc], R17 ;  /* 0x00000c110a007986 */ /* 0x0007e2000c10190a */
[----:B------:R-:W-:-:S04]  /*0870*/  IMAD.X R9, RZ, RZ, R9, P2 ;  /* 0x000000ffff097224 */ /* 0x000fc800010e0609 */
[----:B------:R-:W-:Y:S05]  /*0880*/  @P1 BRA `(.L_x_17) ;  /* 0xfffffffc00381947 */ /* 0x000fea000383ffff */
[----:B------:R-:W-:-:S07]  /*0890*/  IMAD.MOV.U32 R7, RZ, RZ, R4 ;  /* 0x000000ffff077224 */ /* 0x000fce00078e0004 */
.L_x_16:
[----:B------:R-:W-:-:S13]  /*08a0*/  ISETP.NE.AND P1, PT, R13, RZ, PT ;  /* 0x000000ff0d00720c */ /* 0x000fda0003f25270 */
[----:B------:R-:W-:Y:S05]  /*08b0*/  @!P1 BRA `(.L_x_18) ;  /* 0x0000000400209947 */ /* 0x000fea0003800000 */
[----:B------:R-:W-:Y:S01]  /*08c0*/  ISETP.NE.AND P1, PT, R5, RZ, PT ;  /* 0x000000ff0500720c */ /* 0x000fe20003f25270 */
[----:B------:R-:W-:-:S12]  /*08d0*/  @!P0 BRA `(.L_x_19) ;  /* 0x0000000000808947 */ /* 0x000fd80003800000 */
[----:B---3--:R-:W1:Y:S01]  /*08e0*/  LDC.64 R14, c[0x0][0x388] ;  /* 0x0000e200ff0e7b82 */ /* 0x008e620000000a00 */
[----:B------:R-:W-:Y:S01]  /*08f0*/  IADD3 R11, PT, PT, R7, UR12, RZ ;  /* 0x0000000c070b7c10 */ /* 0x000fe2000fffe0ff */
[----:B------:R-:W-:Y:S01]  /*0900*/  IMAD.IADD R17, R0, 0x1, R7 ;  /* 0x0000000100117824 */ /* 0x000fe200078e0207 */
[----:B0-----:R-:W2:Y:S05]  /*0910*/  LDG.E R12, desc[UR10][R2.64] ;  /* 0x0000000a020c7981 */ /* 0x001eaa000c1e1900 */
[----:B------:R-:W0:Y:S01]  /*0920*/  LDC.64 R8, c[0x0][0x390] ;  /* 0x0000e400ff087b82 */ /* 0x000e220000000a00 */
[----:B-1----:R-:W-:-:S07]  /*0930*/  IMAD.WIDE.U32 R14, R11, 0x4, R14 ;  /* 0x000000040b0e7825 */ /* 0x002fce00078e000e */
[----:B------:R-:W1:Y:S01]  /*0940*/  LDC.64 R10, c[0x0][0x388] ;  /* 0x0000e200ff0a7b82 */ /* 0x000e620000000a00 */
[----:B------:R-:W2:Y:S01]  /*0950*/  LDG.E R15, desc[UR10][R14.64] ;  /* 0x0000000a0e0f7981 */ /* 0x000ea2000c1e1900 */
[----:B0-----:R-:W-:-:S05]  /*0960*/  IMAD.WIDE R8, R17, 0x4, R8 ;  /* 0x0000000411087825 */ /* 0x001fca00078e0208 */
[----:B------:R-:W2:Y:S01]  /*0970*/  LDG.E R17, desc[UR10][R8.64] ;  /* 0x0000000a08117981 */ /* 0x000ea2000c1e1900 */
[----:B------:R-:W-:-:S03]  /*0980*/  IADD3 R16, P2, PT, R7, UR12, RZ ;  /* 0x0000000c07107c10 */ /* 0x000fc6000ff5e0ff */
[----:B------:R-:W3:Y:S01]  /*0990*/  LDG.E R19, desc[UR10][R8.64+0x4] ;  /* 0x0000040a08137981 */ /* 0x000ee2000c1e1900 */
[----:B------:R-:W-:-:S03]  /*09a0*/  IADD3.X R18, PT, PT, RZ, RZ, RZ, P2, !PT ;  /* 0x000000ffff127210 */ /* 0x000fc600017fe4ff */
[----:B------:R-:W4:Y:S01]  /*09b0*/  LDG.E R21, desc[UR10][R8.64+0x8] ;  /* 0x0000080a08157981 */ /* 0x000f22000c1e1900 */
[----:B-1----:R-:W-:-:S04]  /*09c0*/  LEA R10, P2, R16, R10, 0x2 ;  /* 0x0000000a100a7211 */ /* 0x002fc800078410ff */
[----:B------:R-:W-:Y:S01]  /*09d0*/  LEA.HI.X R11, R16, R11, R18, 0x2, P2 ;  /* 0x0000000b100b7211 */ /* 0x000fe200010f1412 */
        /* <DEDUP_REMOVED lines=11> */
[----:B0-----:R-:W2:Y:S04]  /*0a90*/  LDG.E R17, desc[UR10][R10.64+0xc] ;  /* 0x00000c0a0a117981 */ /* 0x001ea8000c1e1900 */
[----:B------:R-:W2:Y:S01]  /*0aa0*/  LDG.E R12, desc[UR10][R2.64] ;  /* 0x0000000a020c7981 */ /* 0x000ea2000c1e1900 */
[----:B------:R-:W-:-:S02]  /*0ab0*/  VIADD R7, R7, 0x4 ;  /* 0x0000000407077836 */ /* 0x000fc40000000000 */
[----:B--2---:R-:W-:-:S05]  /*0ac0*/  FFMA R17, R12, R17, R21 ;  /* 0x000000110c117223 */ /* 0x004fca0000000015 */
[----:B------:R1:W-:Y:S02]  /*0ad0*/  STG.E desc[UR10][R8.64+0xc], R17 ;  /* 0x00000c1108007986 */ /* 0x0003e4000c10190a */
.L_x_19:
[----:B------:R-:W-:Y:S05]  /*0ae0*/  @!P1 BRA `(.L_x_18) ;  /* 0x0000000000949947 */ /* 0x000fea0003800000 */
[----:B------:R-:W-:Y:S01]  /*0af0*/  ISETP.NE.AND P1, PT, R5, 0x1, PT ;  /* 0x000000010500780c */ /* 0x000fe20003f25270 */
[----:B------:R-:W-:-:S12]  /*0b00*/  ULOP3.LUT UP1, URZ, UR13, 0x1, URZ, 0xc0, !UPT ;  /* 0x000000010dff7892 */ /* 0x000fd8000f82c0ff */
[----:B------:R-:W-:Y:S05]  /*0b10*/  @!P1 BRA `(.L_x_20) ;  /* 0x0000000000589947 */ /* 0x000fea0003800000 */
[----:B-1----:R-:W1:Y:S01]  /*0b20*/  LDC.64 R8, c[0x0][0x388] ;  /* 0x0000e200ff087b82 */ /* 0x002e620000000a00 */
[----:B---3--:R-:W-:Y:S01]  /*0b30*/  IADD3 R15, PT, PT, R7, UR12, RZ ;  /* 0x0000000c070f7c10 */ /* 0x008fe2000fffe0ff */
[----:B------:R-:W-:Y:S01]  /*0b40*/  IMAD.IADD R17, R0, 0x1, R7 ;  /* 0x0000000100117824 */ /* 0x000fe200078e0207 */
[----:B0-----:R-:W2:Y:S05]  /*0b50*/  LDG.E R12, desc[UR10][R2.64] ;  /* 0x0000000a020c7981 */ /* 0x001eaa000c1e1900 */
[----:B------:R-:W0:Y:S01]  /*0b60*/  LDC.64 R10, c[0x0][0x390] ;  /* 0x0000e400ff0a7b82 */ /* 0x000e220000000a00 */
[----:B-1----:R-:W-:-:S06]  /*0b70*/  IMAD.WIDE.U32 R14, R15, 0x4, R8 ;  /* 0x000000040f0e7825 */ /* 0x002fcc00078e0008 */
[----:B------:R-:W2:Y:S01]  /*0b80*/  LDG.E R15, desc[UR10][R14.64] ;  /* 0x0000000a0e0f7981 */ /* 0x000ea2000c1e1900 */
[----:B0-----:R-:W-:Y:S02]  /*0b90*/  IMAD.WIDE R8, R17, 0x4, R10 ;  /* 0x0000000411087825 */ /* 0x001fe400078e020a */
[----:B------:R-:W0:Y:S03]  /*0ba0*/  LDC.64 R10, c[0x0][0x388] ;  /* 0x0000e200ff0a7b82 */ /* 0x000e260000000a00 */
[----:B------:R-:W2:Y:S01]  /*0bb0*/  LDG.E R17, desc[UR10][R8.64] ;  /* 0x0000000a08117981 */ /* 0x000ea2000c1e1900 */
[----:B------:R-:W-:-:S03]  /*0bc0*/  IADD3 R16, P1, PT, R7, UR12, RZ ;  /* 0x0000000c07107c10 */ /* 0x000fc6000ff3e0ff */
[----:B------:R-:W3:Y:S01]  /*0bd0*/  LDG.E R19, desc[UR10][R8.64+0x4] ;  /* 0x0000040a08137981 */ /* 0x000ee2000c1e1900 */
[----:B------:R-:W-:Y:S02]  /*0be0*/  IADD3.X R18, PT, PT, RZ, RZ, RZ, P1, !PT ;  /* 0x000000ffff127210 */ /* 0x000fe40000ffe4ff */
[----:B0-----:R-:W-:-:S04]  /*0bf0*/  LEA R10, P1, R16, R10, 0x2 ;  /* 0x0000000a100a7211 */ /* 0x001fc800078210ff */
[----:B------:R-:W-:Y:S01]  /*0c00*/  LEA.HI.X R11, R16, R11, R18, 0x2, P1 ;  /* 0x0000000b100b7211 */ /* 0x000fe200008f1412 */
[----:B--2---:R-:W-:-:S05]  /*0c10*/  FFMA R17, R12, R15, R17 ;  /* 0x0000000f0c117223 */ /* 0x004fca0000000011 */
[----:B------:R2:W-:Y:S04]  /*0c20*/  STG.E desc[UR10][R8.64], R17 ;  /* 0x0000001108007986 */ /* 0x0005e8000c10190a */
[----:B------:R-:W3:Y:S04]  /*0c30*/  LDG.E R11, desc[UR10][R10.64+0x4] ;  /* 0x0000040a0a0b7981 */ /* 0x000ee8000c1e1900 */
[----:B------:R-:W3:Y:S01]  /*0c40*/  LDG.E R12, desc[UR10][R2.64] ;  /* 0x0000000a020c7981 */ /* 0x000ee2000c1e1900 */
[----:B------:R-:W-:Y:S02]  /*0c50*/  VIADD R7, R7, 0x2 ;  /* 0x0000000207077836 */ /* 0x000fe40000000000 */
[----:B---3--:R-:W-:-:S05]  /*0c60*/  FFMA R19, R12, R11, R19 ;  /* 0x0000000b0c137223 */ /* 0x008fca0000000013 */
[----:B------:R2:W-:Y:S02]  /*0c70*/  STG.E desc[UR10][R8.64+0x4], R19 ;  /* 0x0000041308007986 */ /* 0x0005e4000c10190a */
.L_x_20:
[----:B------:R-:W-:Y:S05]  /*0c80*/  BRA.U !UP1, `(.L_x_18) ;  /* 0x00000001092c7547 */ /* 0x000fea000b800000 */
[----:B-12---:R-:W1:Y:S01]  /*0c90*/  LDC.64 R8, c[0x0][0x388] ;  /* 0x0000e200ff087b82 */ /* 0x006e620000000a00 */
[----:B---3--:R-:W-:Y:S01]  /*0ca0*/  IADD3 R15, PT, PT, R7, UR12, RZ ;  /* 0x0000000c070f7c10 */ /* 0x008fe2000fffe0ff */
[----:B0-----:R-:W2:Y:S01]  /*0cb0*/  LDG.E R2, desc[UR10][R2.64] ;  /* 0x0000000a02027981 */ /* 0x001ea2000c1e1900 */
[----:B------:R-:W-:-:S05]  /*0cc0*/  IADD3 R7, PT, PT, R0, R7, RZ ;  /* 0x0000000700077210 */ /* 0x000fca0007ffe0ff */
[----:B------:R-:W0:Y:S01]  /*0cd0*/  LDC.64 R10, c[0x0][0x390] ;  /* 0x0000e400ff0a7b82 */ /* 0x000e220000000a00 */
[----:B-1----:R-:W-:-:S06]  /*0ce0*/  IMAD.WIDE.U32 R8, R15, 0x4, R8 ;  /* 0x000000040f087825 */ /* 0x002fcc00078e0008 */
[----:B------:R-:W2:Y:S01]  /*0cf0*/  LDG.E R9, desc[UR10][R8.64] ;  /* 0x0000000a08097981 */ /* 0x000ea2000c1e1900 */
[----:B0-----:R-:W-:-:S05]  /*0d00*/  IMAD.WIDE R10, R7, 0x4, R10 ;  /* 0x00000004070a7825 */ /* 0x001fca00078e020a */
[----:B------:R-:W2:Y:S02]  /*0d10*/  LDG.E R7, desc[UR10][R10.64] ;  /* 0x0000000a0a077981 */ /* 0x000ea4000c1e1900 */
[----:B--2---:R-:W-:-:S05]  /*0d20*/  FFMA R7, R2, R9, R7 ;  /* 0x0000000902077223 */ /* 0x004fca0000000007 */
[----:B------:R4:W-:Y:S02]  /*0d30*/  STG.E desc[UR10][R10.64], R7 ;  /* 0x000000070a007986 */ /* 0x0009e4000c10190a */
.L_x_18:
[----:B------:R-:W-:Y:S05]  /*0d40*/  BRA.U UP0, `(.L_x_21) ;  /* 0xfffffff500c07547 */ /* 0x000fea000b83ffff */
[----:B0-----:R-:W-:Y:S05]  /*0d50*/  EXIT ;  /* 0x000000000000794d */ /* 0x001fea0003800000 */
.L_x_22:
        /* <DEDUP_REMOVED lines=10> */
.L_x_24:


//--------------------- .nv.shared.reserved.0     --------------------------
	.section	.nv.shared.reserved.0,"aw",@nobits
	.weak		__nv_reservedSMEM_offset_0_alias
	.size		__nv_reservedSMEM_offset_0_alias, 0, 64
	.other		__nv_reservedSMEM_offset_0_alias,@"STO_CUDA_RESERVED_SHARED STV_DEFAULT"
__nv_reservedSMEM_offset_0_alias:
	.zero		0
	.zero		64


//--------------------- .nv.constant0._Z20matmul_column_kernelPfS_S_i --------------------------
	.section	.nv.constant0._Z20matmul_column_kernelPfS_S_i,"a",@progbits
	.sectionflags	@""
	.align	4
.nv.constant0._Z20matmul_column_kernelPfS_S_i:
	.zero		924


//--------------------- .nv.constant0._Z17matmul_row_kernelPfS_S_i --------------------------
	.section	.nv.constant0._Z17matmul_row_kernelPfS_S_i,"a",@progbits
	.sectionflags	@""
	.align	4
.nv.constant0._Z17matmul_row_kernelPfS_S_i:
	.zero		924


//--------------------- SYMBOLS --------------------------

	.type		.nv.reservedSmem.offset0,@object
	.size		.nv.reservedSmem.offset0,0x4
